//
// Generated by NVIDIA NVVM Compiler
//
// Compiler Build ID: CL-36424714
// Cuda compilation tools, release 13.0, V13.0.88
// Based on NVVM 20.0.0
//

.version 9.0
.target sm_100
.address_size 64

	// .globl	_Z13random_matrixPiiiiijP17curandStateXORWOW
.global .align 4 .b8 precalc_xorwow_matrix[102400];
.global .align 4 .b8 precalc_xorwow_offset_matrix[102400];
.global .align 4 .b8 mrg32k3aM1[2304];
.global .align 4 .b8 mrg32k3aM2[2304];
.global .align 4 .b8 mrg32k3aM1SubSeq[2016];
.global .align 4 .b8 mrg32k3aM2SubSeq[2016];
.global .align 4 .b8 mrg32k3aM1Seq[2304];
.global .align 4 .b8 mrg32k3aM2Seq[2304];
.const .align 8 .b8 __cr_lgamma_table[72];

.visible .entry _Z13random_matrixPiiiiijP17curandStateXORWOW(
	.param .u64 .ptr .align 1 _Z13random_matrixPiiiiijP17curandStateXORWOW_param_0,
	.param .u32 _Z13random_matrixPiiiiijP17curandStateXORWOW_param_1,
	.param .u32 _Z13random_matrixPiiiiijP17curandStateXORWOW_param_2,
	.param .u32 _Z13random_matrixPiiiiijP17curandStateXORWOW_param_3,
	.param .u32 _Z13random_matrixPiiiiijP17curandStateXORWOW_param_4,
	.param .u32 _Z13random_matrixPiiiiijP17curandStateXORWOW_param_5,
	.param .u64 .ptr .align 1 _Z13random_matrixPiiiiijP17curandStateXORWOW_param_6
)
{
	.reg .pred 	%p<27>;
	.reg .b32 	%r<463>;
	.reg .b64 	%rd<22>;

	ld.param.u64 	%rd8, [_Z13random_matrixPiiiiijP17curandStateXORWOW_param_0];
	ld.param.u32 	%r207, [_Z13random_matrixPiiiiijP17curandStateXORWOW_param_1];
	ld.param.u32 	%r203, [_Z13random_matrixPiiiiijP17curandStateXORWOW_param_2];
	ld.param.u32 	%r204, [_Z13random_matrixPiiiiijP17curandStateXORWOW_param_3];
	ld.param.u32 	%r205, [_Z13random_matrixPiiiiijP17curandStateXORWOW_param_4];
	ld.param.u32 	%r206, [_Z13random_matrixPiiiiijP17curandStateXORWOW_param_5];
	ld.param.u64 	%rd9, [_Z13random_matrixPiiiiijP17curandStateXORWOW_param_6];
	mov.u32 	%r209, %tid.x;
	mov.u32 	%r210, %ntid.x;
	mov.u32 	%r211, %ctaid.x;
	mad.lo.s32 	%r1, %r210, %r211, %r209;
	mov.u32 	%r212, %tid.y;
	mov.u32 	%r213, %ntid.y;
	mov.u32 	%r214, %ctaid.y;
	mad.lo.s32 	%r215, %r213, %r214, %r212;
	setp.ge.s32 	%p1, %r1, %r203;
	setp.ge.s32 	%p2, %r215, %r207;
	or.pred  	%p3, %p1, %p2;
	@%p3 bra 	$L__BB0_44;
	cvta.to.global.u64 	%rd10, %rd9;
	mad.lo.s32 	%r218, %r203, %r215, %r1;
	cvt.s64.s32 	%rd1, %r218;
	mul.wide.s32 	%rd11, %r218, 48;
	add.s64 	%rd2, %rd10, %rd11;
	xor.b32  	%r219, %r206, -1429050551;
	mul.lo.s32 	%r3, %r219, 1099087573;
	add.s32 	%r220, %r3, -638133224;
	add.s32 	%r377, %r3, 123456789;
	st.global.v2.u32 	[%rd2], {%r220, %r377};
	xor.b32  	%r376, %r3, 362436069;
	mov.b32 	%r375, -123459836;
	st.global.v2.u32 	[%rd2+8], {%r376, %r375};
	add.s32 	%r373, %r3, 5783321;
	mov.b32 	%r374, -589760388;
	st.global.v2.u32 	[%rd2+16], {%r374, %r373};
	setp.eq.s32 	%p4, %r218, 0;
	@%p4 bra 	$L__BB0_43;
	mov.b32 	%r359, 0;
	mov.b32 	%r375, -123459836;
	mov.b32 	%r374, -589760388;
	mov.u64 	%rd13, precalc_xorwow_matrix;
	mov.u64 	%rd21, %rd1;
$L__BB0_3:
	and.b64  	%rd4, %rd21, 3;
	setp.eq.s64 	%p5, %rd4, 0;
	@%p5 bra 	$L__BB0_42;
	mul.wide.u32 	%rd12, %r359, 3200;
	add.s64 	%rd5, %rd13, %rd12;
	cvt.u32.u64 	%r13, %rd4;
	mov.b32 	%r360, 0;
$L__BB0_5:
	mov.b32 	%r373, 0;
	mov.u32 	%r374, %r373;
	mov.u32 	%r375, %r373;
	mov.u32 	%r376, %r373;
	mov.u32 	%r377, %r373;
	mov.u32 	%r366, %r373;
$L__BB0_6:
	mul.wide.u32 	%rd14, %r366, 4;
	add.s64 	%rd15, %rd2, %rd14;
	ld.global.u32 	%r21, [%rd15+4];
	shl.b32 	%r22, %r366, 5;
	mov.b32 	%r372, 0;
$L__BB0_7:
	.pragma "nounroll";
	shr.u32 	%r227, %r21, %r372;
	and.b32  	%r228, %r227, 1;
	setp.eq.b32 	%p6, %r228, 1;
	not.pred 	%p7, %p6;
	add.s32 	%r229, %r22, %r372;
	mul.lo.s32 	%r230, %r229, 5;
	mul.wide.u32 	%rd16, %r230, 4;
	add.s64 	%rd6, %rd5, %rd16;
	@%p7 bra 	$L__BB0_9;
	ld.global.u32 	%r231, [%rd6];
	xor.b32  	%r377, %r377, %r231;
	ld.global.u32 	%r232, [%rd6+4];
	xor.b32  	%r376, %r376, %r232;
	ld.global.u32 	%r233, [%rd6+8];
	xor.b32  	%r375, %r375, %r233;
	ld.global.u32 	%r234, [%rd6+12];
	xor.b32  	%r374, %r374, %r234;
	ld.global.u32 	%r235, [%rd6+16];
	xor.b32  	%r373, %r373, %r235;
$L__BB0_9:
	and.b32  	%r237, %r227, 2;
	setp.eq.s32 	%p8, %r237, 0;
	@%p8 bra 	$L__BB0_11;
	ld.global.u32 	%r238, [%rd6+20];
	xor.b32  	%r377, %r377, %r238;
	ld.global.u32 	%r239, [%rd6+24];
	xor.b32  	%r376, %r376, %r239;
	ld.global.u32 	%r240, [%rd6+28];
	xor.b32  	%r375, %r375, %r240;
	ld.global.u32 	%r241, [%rd6+32];
	xor.b32  	%r374, %r374, %r241;
	ld.global.u32 	%r242, [%rd6+36];
	xor.b32  	%r373, %r373, %r242;
$L__BB0_11:
	and.b32  	%r244, %r227, 4;
	setp.eq.s32 	%p9, %r244, 0;
	@%p9 bra 	$L__BB0_13;
	ld.global.u32 	%r245, [%rd6+40];
	xor.b32  	%r377, %r377, %r245;
	ld.global.u32 	%r246, [%rd6+44];
	xor.b32  	%r376, %r376, %r246;
	ld.global.u32 	%r247, [%rd6+48];
	xor.b32  	%r375, %r375, %r247;
	ld.global.u32 	%r248, [%rd6+52];
	xor.b32  	%r374, %r374, %r248;
	ld.global.u32 	%r249, [%rd6+56];
	xor.b32  	%r373, %r373, %r249;
$L__BB0_13:
	and.b32  	%r251, %r227, 8;
	setp.eq.s32 	%p10, %r251, 0;
	@%p10 bra 	$L__BB0_15;
	ld.global.u32 	%r252, [%rd6+60];
	xor.b32  	%r377, %r377, %r252;
	ld.global.u32 	%r253, [%rd6+64];
	xor.b32  	%r376, %r376, %r253;
	ld.global.u32 	%r254, [%rd6+68];
	xor.b32  	%r375, %r375, %r254;
	ld.global.u32 	%r255, [%rd6+72];
	xor.b32  	%r374, %r374, %r255;
	ld.global.u32 	%r256, [%rd6+76];
	xor.b32  	%r373, %r373, %r256;
$L__BB0_15:
	and.b32  	%r258, %r227, 16;
	setp.eq.s32 	%p11, %r258, 0;
	@%p11 bra 	$L__BB0_17;
	ld.global.u32 	%r259, [%rd6+80];
	xor.b32  	%r377, %r377, %r259;
	ld.global.u32 	%r260, [%rd6+84];
	xor.b32  	%r376, %r376, %r260;
	ld.global.u32 	%r261, [%rd6+88];
	xor.b32  	%r375, %r375, %r261;
	ld.global.u32 	%r262, [%rd6+92];
	xor.b32  	%r374, %r374, %r262;
	ld.global.u32 	%r263, [%rd6+96];
	xor.b32  	%r373, %r373, %r263;
$L__BB0_17:
	and.b32  	%r265, %r227, 32;
	setp.eq.s32 	%p12, %r265, 0;
	@%p12 bra 	$L__BB0_19;
	ld.global.u32 	%r266, [%rd6+100];
	xor.b32  	%r377, %r377, %r266;
	ld.global.u32 	%r267, [%rd6+104];
	xor.b32  	%r376, %r376, %r267;
	ld.global.u32 	%r268, [%rd6+108];
	xor.b32  	%r375, %r375, %r268;
	ld.global.u32 	%r269, [%rd6+112];
	xor.b32  	%r374, %r374, %r269;
	ld.global.u32 	%r270, [%rd6+116];
	xor.b32  	%r373, %r373, %r270;
$L__BB0_19:
	and.b32  	%r272, %r227, 64;
	setp.eq.s32 	%p13, %r272, 0;
	@%p13 bra 	$L__BB0_21;
	ld.global.u32 	%r273, [%rd6+120];
	xor.b32  	%r377, %r377, %r273;
	ld.global.u32 	%r274, [%rd6+124];
	xor.b32  	%r376, %r376, %r274;
	ld.global.u32 	%r275, [%rd6+128];
	xor.b32  	%r375, %r375, %r275;
	ld.global.u32 	%r276, [%rd6+132];
	xor.b32  	%r374, %r374, %r276;
	ld.global.u32 	%r277, [%rd6+136];
	xor.b32  	%r373, %r373, %r277;
$L__BB0_21:
	and.b32  	%r279, %r227, 128;
	setp.eq.s32 	%p14, %r279, 0;
	@%p14 bra 	$L__BB0_23;
	ld.global.u32 	%r280, [%rd6+140];
	xor.b32  	%r377, %r377, %r280;
	ld.global.u32 	%r281, [%rd6+144];
	xor.b32  	%r376, %r376, %r281;
	ld.global.u32 	%r282, [%rd6+148];
	xor.b32  	%r375, %r375, %r282;
	ld.global.u32 	%r283, [%rd6+152];
	xor.b32  	%r374, %r374, %r283;
	ld.global.u32 	%r284, [%rd6+156];
	xor.b32  	%r373, %r373, %r284;
$L__BB0_23:
	and.b32  	%r286, %r227, 256;
	setp.eq.s32 	%p15, %r286, 0;
	@%p15 bra 	$L__BB0_25;
	ld.global.u32 	%r287, [%rd6+160];
	xor.b32  	%r377, %r377, %r287;
	ld.global.u32 	%r288, [%rd6+164];
	xor.b32  	%r376, %r376, %r288;
	ld.global.u32 	%r289, [%rd6+168];
	xor.b32  	%r375, %r375, %r289;
	ld.global.u32 	%r290, [%rd6+172];
	xor.b32  	%r374, %r374, %r290;
	ld.global.u32 	%r291, [%rd6+176];
	xor.b32  	%r373, %r373, %r291;
$L__BB0_25:
	and.b32  	%r293, %r227, 512;
	setp.eq.s32 	%p16, %r293, 0;
	@%p16 bra 	$L__BB0_27;
	ld.global.u32 	%r294, [%rd6+180];
	xor.b32  	%r377, %r377, %r294;
	ld.global.u32 	%r295, [%rd6+184];
	xor.b32  	%r376, %r376, %r295;
	ld.global.u32 	%r296, [%rd6+188];
	xor.b32  	%r375, %r375, %r296;
	ld.global.u32 	%r297, [%rd6+192];
	xor.b32  	%r374, %r374, %r297;
	ld.global.u32 	%r298, [%rd6+196];
	xor.b32  	%r373, %r373, %r298;
$L__BB0_27:
	and.b32  	%r300, %r227, 1024;
	setp.eq.s32 	%p17, %r300, 0;
	@%p17 bra 	$L__BB0_29;
	ld.global.u32 	%r301, [%rd6+200];
	xor.b32  	%r377, %r377, %r301;
	ld.global.u32 	%r302, [%rd6+204];
	xor.b32  	%r376, %r376, %r302;
	ld.global.u32 	%r303, [%rd6+208];
	xor.b32  	%r375, %r375, %r303;
	ld.global.u32 	%r304, [%rd6+212];
	xor.b32  	%r374, %r374, %r304;
	ld.global.u32 	%r305, [%rd6+216];
	xor.b32  	%r373, %r373, %r305;
$L__BB0_29:
	and.b32  	%r307, %r227, 2048;
	setp.eq.s32 	%p18, %r307, 0;
	@%p18 bra 	$L__BB0_31;
	ld.global.u32 	%r308, [%rd6+220];
	xor.b32  	%r377, %r377, %r308;
	ld.global.u32 	%r309, [%rd6+224];
	xor.b32  	%r376, %r376, %r309;
	ld.global.u32 	%r310, [%rd6+228];
	xor.b32  	%r375, %r375, %r310;
	ld.global.u32 	%r311, [%rd6+232];
	xor.b32  	%r374, %r374, %r311;
	ld.global.u32 	%r312, [%rd6+236];
	xor.b32  	%r373, %r373, %r312;
$L__BB0_31:
	and.b32  	%r314, %r227, 4096;
	setp.eq.s32 	%p19, %r314, 0;
	@%p19 bra 	$L__BB0_33;
	ld.global.u32 	%r315, [%rd6+240];
	xor.b32  	%r377, %r377, %r315;
	ld.global.u32 	%r316, [%rd6+244];
	xor.b32  	%r376, %r376, %r316;
	ld.global.u32 	%r317, [%rd6+248];
	xor.b32  	%r375, %r375, %r317;
	ld.global.u32 	%r318, [%rd6+252];
	xor.b32  	%r374, %r374, %r318;
	ld.global.u32 	%r319, [%rd6+256];
	xor.b32  	%r373, %r373, %r319;
$L__BB0_33:
	and.b32  	%r321, %r227, 8192;
	setp.eq.s32 	%p20, %r321, 0;
	@%p20 bra 	$L__BB0_35;
	ld.global.u32 	%r322, [%rd6+260];
	xor.b32  	%r377, %r377, %r322;
	ld.global.u32 	%r323, [%rd6+264];
	xor.b32  	%r376, %r376, %r323;
	ld.global.u32 	%r324, [%rd6+268];
	xor.b32  	%r375, %r375, %r324;
	ld.global.u32 	%r325, [%rd6+272];
	xor.b32  	%r374, %r374, %r325;
	ld.global.u32 	%r326, [%rd6+276];
	xor.b32  	%r373, %r373, %r326;
$L__BB0_35:
	and.b32  	%r328, %r227, 16384;
	setp.eq.s32 	%p21, %r328, 0;
	@%p21 bra 	$L__BB0_37;
	ld.global.u32 	%r329, [%rd6+280];
	xor.b32  	%r377, %r377, %r329;
	ld.global.u32 	%r330, [%rd6+284];
	xor.b32  	%r376, %r376, %r330;
	ld.global.u32 	%r331, [%rd6+288];
	xor.b32  	%r375, %r375, %r331;
	ld.global.u32 	%r332, [%rd6+292];
	xor.b32  	%r374, %r374, %r332;
	ld.global.u32 	%r333, [%rd6+296];
	xor.b32  	%r373, %r373, %r333;
$L__BB0_37:
	and.b32  	%r335, %r227, 32768;
	setp.eq.s32 	%p22, %r335, 0;
	@%p22 bra 	$L__BB0_39;
	ld.global.u32 	%r336, [%rd6+300];
	xor.b32  	%r377, %r377, %r336;
	ld.global.u32 	%r337, [%rd6+304];
	xor.b32  	%r376, %r376, %r337;
	ld.global.u32 	%r338, [%rd6+308];
	xor.b32  	%r375, %r375, %r338;
	ld.global.u32 	%r339, [%rd6+312];
	xor.b32  	%r374, %r374, %r339;
	ld.global.u32 	%r340, [%rd6+316];
	xor.b32  	%r373, %r373, %r340;
$L__BB0_39:
	add.s32 	%r372, %r372, 16;
	setp.ne.s32 	%p23, %r372, 32;
	@%p23 bra 	$L__BB0_7;
	mad.lo.s32 	%r341, %r366, -31, %r22;
	add.s32 	%r366, %r341, 1;
	setp.ne.s32 	%p24, %r366, 5;
	@%p24 bra 	$L__BB0_6;
	st.global.u32 	[%rd2+4], %r377;
	st.global.u32 	[%rd2+8], %r376;
	st.global.u32 	[%rd2+12], %r375;
	st.global.u32 	[%rd2+16], %r374;
	st.global.u32 	[%rd2+20], %r373;
	add.s32 	%r360, %r360, 1;
	setp.lt.u32 	%p25, %r360, %r13;
	@%p25 bra 	$L__BB0_5;
$L__BB0_42:
	shr.u64 	%rd7, %rd21, 2;
	add.s32 	%r359, %r359, 1;
	setp.gt.u64 	%p26, %rd21, 3;
	mov.u64 	%rd21, %rd7;
	@%p26 bra 	$L__BB0_3;
$L__BB0_43:
	mov.b32 	%r342, 0;
	st.global.v2.u32 	[%rd2+24], {%r342, %r342};
	st.global.u32 	[%rd2+32], %r342;
	mov.b64 	%rd17, 0;
	st.global.u64 	[%rd2+40], %rd17;
	shr.u32 	%r343, %r377, 2;
	xor.b32  	%r344, %r343, %r377;
	st.global.v2.u32 	[%rd2+8], {%r375, %r374};
	shl.b32 	%r345, %r373, 4;
	shl.b32 	%r346, %r344, 1;
	xor.b32  	%r347, %r346, %r345;
	xor.b32  	%r348, %r347, %r344;
	xor.b32  	%r349, %r348, %r373;
	st.global.v2.u32 	[%rd2+16], {%r373, %r349};
	add.s32 	%r350, %r3, -637770787;
	st.global.v2.u32 	[%rd2], {%r350, %r376};
	add.s32 	%r351, %r349, %r350;
	rem.u32 	%r352, %r351, %r205;
	add.s32 	%r353, %r352, %r204;
	cvta.to.global.u64 	%rd18, %rd8;
	shl.b64 	%rd19, %rd1, 2;
	add.s64 	%rd20, %rd18, %rd19;
	st.global.u32 	[%rd20], %r353;
$L__BB0_44:
	ret;

}
	// .globl	_Z15rellenar_huecosPiiiiijP17curandStateXORWOW
.visible .entry _Z15rellenar_huecosPiiiiijP17curandStateXORWOW(
	.param .u64 .ptr .align 1 _Z15rellenar_huecosPiiiiijP17curandStateXORWOW_param_0,
	.param .u32 _Z15rellenar_huecosPiiiiijP17curandStateXORWOW_param_1,
	.param .u32 _Z15rellenar_huecosPiiiiijP17curandStateXORWOW_param_2,
	.param .u32 _Z15rellenar_huecosPiiiiijP17curandStateXORWOW_param_3,
	.param .u32 _Z15rellenar_huecosPiiiiijP17curandStateXORWOW_param_4,
	.param .u32 _Z15rellenar_huecosPiiiiijP17curandStateXORWOW_param_5,
	.param .u64 .ptr .align 1 _Z15rellenar_huecosPiiiiijP17curandStateXORWOW_param_6
)
{
	.reg .pred 	%p<28>;
	.reg .b32 	%r<465>;
	.reg .b64 	%rd<21>;

	ld.param.u64 	%rd9, [_Z15rellenar_huecosPiiiiijP17curandStateXORWOW_param_0];
	ld.param.u32 	%r207, [_Z15rellenar_huecosPiiiiijP17curandStateXORWOW_param_1];
	ld.param.u32 	%r203, [_Z15rellenar_huecosPiiiiijP17curandStateXORWOW_param_2];
	ld.param.u32 	%r204, [_Z15rellenar_huecosPiiiiijP17curandStateXORWOW_param_3];
	ld.param.u32 	%r205, [_Z15rellenar_huecosPiiiiijP17curandStateXORWOW_param_4];
	ld.param.u32 	%r206, [_Z15rellenar_huecosPiiiiijP17curandStateXORWOW_param_5];
	ld.param.u64 	%rd10, [_Z15rellenar_huecosPiiiiijP17curandStateXORWOW_param_6];
	mov.u32 	%r209, %tid.x;
	mov.u32 	%r210, %ntid.x;
	mov.u32 	%r211, %ctaid.x;
	mad.lo.s32 	%r1, %r210, %r211, %r209;
	mov.u32 	%r212, %tid.y;
	mov.u32 	%r213, %ntid.y;
	mov.u32 	%r214, %ctaid.y;
	mad.lo.s32 	%r215, %r213, %r214, %r212;
	setp.ge.s32 	%p1, %r1, %r203;
	setp.ge.s32 	%p2, %r215, %r207;
	or.pred  	%p3, %p1, %p2;
	@%p3 bra 	$L__BB1_45;
	cvta.to.global.u64 	%rd11, %rd9;
	mad.lo.s32 	%r216, %r203, %r215, %r1;
	cvt.s64.s32 	%rd20, %r216;
	mul.wide.s32 	%rd12, %r216, 4;
	add.s64 	%rd2, %rd11, %rd12;
	ld.global.u32 	%r217, [%rd2];
	setp.ne.s32 	%p4, %r217, -1;
	@%p4 bra 	$L__BB1_45;
	cvt.u32.u64 	%r220, %rd20;
	cvta.to.global.u64 	%rd13, %rd10;
	mad.lo.s64 	%rd3, %rd20, 48, %rd13;
	xor.b32  	%r221, %r206, -1429050551;
	mul.lo.s32 	%r3, %r221, 1099087573;
	add.s32 	%r222, %r3, -638133224;
	add.s32 	%r379, %r3, 123456789;
	st.global.v2.u32 	[%rd3], {%r222, %r379};
	xor.b32  	%r378, %r3, 362436069;
	mov.b32 	%r377, -123459836;
	st.global.v2.u32 	[%rd3+8], {%r378, %r377};
	add.s32 	%r375, %r3, 5783321;
	mov.b32 	%r376, -589760388;
	st.global.v2.u32 	[%rd3+16], {%r376, %r375};
	setp.eq.s32 	%p5, %r220, 0;
	@%p5 bra 	$L__BB1_44;
	mov.b32 	%r361, 0;
	mov.b32 	%r377, -123459836;
	mov.b32 	%r376, -589760388;
	mov.u64 	%rd15, precalc_xorwow_matrix;
$L__BB1_4:
	and.b64  	%rd5, %rd20, 3;
	setp.eq.s64 	%p6, %rd5, 0;
	@%p6 bra 	$L__BB1_43;
	mul.wide.u32 	%rd14, %r361, 3200;
	add.s64 	%rd6, %rd15, %rd14;
	cvt.u32.u64 	%r13, %rd5;
	mov.b32 	%r362, 0;
$L__BB1_6:
	mov.b32 	%r375, 0;
	mov.u32 	%r376, %r375;
	mov.u32 	%r377, %r375;
	mov.u32 	%r378, %r375;
	mov.u32 	%r379, %r375;
	mov.u32 	%r368, %r375;
$L__BB1_7:
	mul.wide.u32 	%rd16, %r368, 4;
	add.s64 	%rd17, %rd3, %rd16;
	ld.global.u32 	%r21, [%rd17+4];
	shl.b32 	%r22, %r368, 5;
	mov.b32 	%r374, 0;
$L__BB1_8:
	.pragma "nounroll";
	shr.u32 	%r229, %r21, %r374;
	and.b32  	%r230, %r229, 1;
	setp.eq.b32 	%p7, %r230, 1;
	not.pred 	%p8, %p7;
	add.s32 	%r231, %r22, %r374;
	mul.lo.s32 	%r232, %r231, 5;
	mul.wide.u32 	%rd18, %r232, 4;
	add.s64 	%rd7, %rd6, %rd18;
	@%p8 bra 	$L__BB1_10;
	ld.global.u32 	%r233, [%rd7];
	xor.b32  	%r379, %r379, %r233;
	ld.global.u32 	%r234, [%rd7+4];
	xor.b32  	%r378, %r378, %r234;
	ld.global.u32 	%r235, [%rd7+8];
	xor.b32  	%r377, %r377, %r235;
	ld.global.u32 	%r236, [%rd7+12];
	xor.b32  	%r376, %r376, %r236;
	ld.global.u32 	%r237, [%rd7+16];
	xor.b32  	%r375, %r375, %r237;
$L__BB1_10:
	and.b32  	%r239, %r229, 2;
	setp.eq.s32 	%p9, %r239, 0;
	@%p9 bra 	$L__BB1_12;
	ld.global.u32 	%r240, [%rd7+20];
	xor.b32  	%r379, %r379, %r240;
	ld.global.u32 	%r241, [%rd7+24];
	xor.b32  	%r378, %r378, %r241;
	ld.global.u32 	%r242, [%rd7+28];
	xor.b32  	%r377, %r377, %r242;
	ld.global.u32 	%r243, [%rd7+32];
	xor.b32  	%r376, %r376, %r243;
	ld.global.u32 	%r244, [%rd7+36];
	xor.b32  	%r375, %r375, %r244;
$L__BB1_12:
	and.b32  	%r246, %r229, 4;
	setp.eq.s32 	%p10, %r246, 0;
	@%p10 bra 	$L__BB1_14;
	ld.global.u32 	%r247, [%rd7+40];
	xor.b32  	%r379, %r379, %r247;
	ld.global.u32 	%r248, [%rd7+44];
	xor.b32  	%r378, %r378, %r248;
	ld.global.u32 	%r249, [%rd7+48];
	xor.b32  	%r377, %r377, %r249;
	ld.global.u32 	%r250, [%rd7+52];
	xor.b32  	%r376, %r376, %r250;
	ld.global.u32 	%r251, [%rd7+56];
	xor.b32  	%r375, %r375, %r251;
$L__BB1_14:
	and.b32  	%r253, %r229, 8;
	setp.eq.s32 	%p11, %r253, 0;
	@%p11 bra 	$L__BB1_16;
	ld.global.u32 	%r254, [%rd7+60];
	xor.b32  	%r379, %r379, %r254;
	ld.global.u32 	%r255, [%rd7+64];
	xor.b32  	%r378, %r378, %r255;
	ld.global.u32 	%r256, [%rd7+68];
	xor.b32  	%r377, %r377, %r256;
	ld.global.u32 	%r257, [%rd7+72];
	xor.b32  	%r376, %r376, %r257;
	ld.global.u32 	%r258, [%rd7+76];
	xor.b32  	%r375, %r375, %r258;
$L__BB1_16:
	and.b32  	%r260, %r229, 16;
	setp.eq.s32 	%p12, %r260, 0;
	@%p12 bra 	$L__BB1_18;
	ld.global.u32 	%r261, [%rd7+80];
	xor.b32  	%r379, %r379, %r261;
	ld.global.u32 	%r262, [%rd7+84];
	xor.b32  	%r378, %r378, %r262;
	ld.global.u32 	%r263, [%rd7+88];
	xor.b32  	%r377, %r377, %r263;
	ld.global.u32 	%r264, [%rd7+92];
	xor.b32  	%r376, %r376, %r264;
	ld.global.u32 	%r265, [%rd7+96];
	xor.b32  	%r375, %r375, %r265;
$L__BB1_18:
	and.b32  	%r267, %r229, 32;
	setp.eq.s32 	%p13, %r267, 0;
	@%p13 bra 	$L__BB1_20;
	ld.global.u32 	%r268, [%rd7+100];
	xor.b32  	%r379, %r379, %r268;
	ld.global.u32 	%r269, [%rd7+104];
	xor.b32  	%r378, %r378, %r269;
	ld.global.u32 	%r270, [%rd7+108];
	xor.b32  	%r377, %r377, %r270;
	ld.global.u32 	%r271, [%rd7+112];
	xor.b32  	%r376, %r376, %r271;
	ld.global.u32 	%r272, [%rd7+116];
	xor.b32  	%r375, %r375, %r272;
$L__BB1_20:
	and.b32  	%r274, %r229, 64;
	setp.eq.s32 	%p14, %r274, 0;
	@%p14 bra 	$L__BB1_22;
	ld.global.u32 	%r275, [%rd7+120];
	xor.b32  	%r379, %r379, %r275;
	ld.global.u32 	%r276, [%rd7+124];
	xor.b32  	%r378, %r378, %r276;
	ld.global.u32 	%r277, [%rd7+128];
	xor.b32  	%r377, %r377, %r277;
	ld.global.u32 	%r278, [%rd7+132];
	xor.b32  	%r376, %r376, %r278;
	ld.global.u32 	%r279, [%rd7+136];
	xor.b32  	%r375, %r375, %r279;
$L__BB1_22:
	and.b32  	%r281, %r229, 128;
	setp.eq.s32 	%p15, %r281, 0;
	@%p15 bra 	$L__BB1_24;
	ld.global.u32 	%r282, [%rd7+140];
	xor.b32  	%r379, %r379, %r282;
	ld.global.u32 	%r283, [%rd7+144];
	xor.b32  	%r378, %r378, %r283;
	ld.global.u32 	%r284, [%rd7+148];
	xor.b32  	%r377, %r377, %r284;
	ld.global.u32 	%r285, [%rd7+152];
	xor.b32  	%r376, %r376, %r285;
	ld.global.u32 	%r286, [%rd7+156];
	xor.b32  	%r375, %r375, %r286;
$L__BB1_24:
	and.b32  	%r288, %r229, 256;
	setp.eq.s32 	%p16, %r288, 0;
	@%p16 bra 	$L__BB1_26;
	ld.global.u32 	%r289, [%rd7+160];
	xor.b32  	%r379, %r379, %r289;
	ld.global.u32 	%r290, [%rd7+164];
	xor.b32  	%r378, %r378, %r290;
	ld.global.u32 	%r291, [%rd7+168];
	xor.b32  	%r377, %r377, %r291;
	ld.global.u32 	%r292, [%rd7+172];
	xor.b32  	%r376, %r376, %r292;
	ld.global.u32 	%r293, [%rd7+176];
	xor.b32  	%r375, %r375, %r293;
$L__BB1_26:
	and.b32  	%r295, %r229, 512;
	setp.eq.s32 	%p17, %r295, 0;
	@%p17 bra 	$L__BB1_28;
	ld.global.u32 	%r296, [%rd7+180];
	xor.b32  	%r379, %r379, %r296;
	ld.global.u32 	%r297, [%rd7+184];
	xor.b32  	%r378, %r378, %r297;
	ld.global.u32 	%r298, [%rd7+188];
	xor.b32  	%r377, %r377, %r298;
	ld.global.u32 	%r299, [%rd7+192];
	xor.b32  	%r376, %r376, %r299;
	ld.global.u32 	%r300, [%rd7+196];
	xor.b32  	%r375, %r375, %r300;
$L__BB1_28:
	and.b32  	%r302, %r229, 1024;
	setp.eq.s32 	%p18, %r302, 0;
	@%p18 bra 	$L__BB1_30;
	ld.global.u32 	%r303, [%rd7+200];
	xor.b32  	%r379, %r379, %r303;
	ld.global.u32 	%r304, [%rd7+204];
	xor.b32  	%r378, %r378, %r304;
	ld.global.u32 	%r305, [%rd7+208];
	xor.b32  	%r377, %r377, %r305;
	ld.global.u32 	%r306, [%rd7+212];
	xor.b32  	%r376, %r376, %r306;
	ld.global.u32 	%r307, [%rd7+216];
	xor.b32  	%r375, %r375, %r307;
$L__BB1_30:
	and.b32  	%r309, %r229, 2048;
	setp.eq.s32 	%p19, %r309, 0;
	@%p19 bra 	$L__BB1_32;
	ld.global.u32 	%r310, [%rd7+220];
	xor.b32  	%r379, %r379, %r310;
	ld.global.u32 	%r311, [%rd7+224];
	xor.b32  	%r378, %r378, %r311;
	ld.global.u32 	%r312, [%rd7+228];
	xor.b32  	%r377, %r377, %r312;
	ld.global.u32 	%r313, [%rd7+232];
	xor.b32  	%r376, %r376, %r313;
	ld.global.u32 	%r314, [%rd7+236];
	xor.b32  	%r375, %r375, %r314;
$L__BB1_32:
	and.b32  	%r316, %r229, 4096;
	setp.eq.s32 	%p20, %r316, 0;
	@%p20 bra 	$L__BB1_34;
	ld.global.u32 	%r317, [%rd7+240];
	xor.b32  	%r379, %r379, %r317;
	ld.global.u32 	%r318, [%rd7+244];
	xor.b32  	%r378, %r378, %r318;
	ld.global.u32 	%r319, [%rd7+248];
	xor.b32  	%r377, %r377, %r319;
	ld.global.u32 	%r320, [%rd7+252];
	xor.b32  	%r376, %r376, %r320;
	ld.global.u32 	%r321, [%rd7+256];
	xor.b32  	%r375, %r375, %r321;
$L__BB1_34:
	and.b32  	%r323, %r229, 8192;
	setp.eq.s32 	%p21, %r323, 0;
	@%p21 bra 	$L__BB1_36;
	ld.global.u32 	%r324, [%rd7+260];
	xor.b32  	%r379, %r379, %r324;
	ld.global.u32 	%r325, [%rd7+264];
	xor.b32  	%r378, %r378, %r325;
	ld.global.u32 	%r326, [%rd7+268];
	xor.b32  	%r377, %r377, %r326;
	ld.global.u32 	%r327, [%rd7+272];
	xor.b32  	%r376, %r376, %r327;
	ld.global.u32 	%r328, [%rd7+276];
	xor.b32  	%r375, %r375, %r328;
$L__BB1_36:
	and.b32  	%r330, %r229, 16384;
	setp.eq.s32 	%p22, %r330, 0;
	@%p22 bra 	$L__BB1_38;
	ld.global.u32 	%r331, [%rd7+280];
	xor.b32  	%r379, %r379, %r331;
	ld.global.u32 	%r332, [%rd7+284];
	xor.b32  	%r378, %r378, %r332;
	ld.global.u32 	%r333, [%rd7+288];
	xor.b32  	%r377, %r377, %r333;
	ld.global.u32 	%r334, [%rd7+292];
	xor.b32  	%r376, %r376, %r334;
	ld.global.u32 	%r335, [%rd7+296];
	xor.b32  	%r375, %r375, %r335;
$L__BB1_38:
	and.b32  	%r337, %r229, 32768;
	setp.eq.s32 	%p23, %r337, 0;
	@%p23 bra 	$L__BB1_40;
	ld.global.u32 	%r338, [%rd7+300];
	xor.b32  	%r379, %r379, %r338;
	ld.global.u32 	%r339, [%rd7+304];
	xor.b32  	%r378, %r378, %r339;
	ld.global.u32 	%r340, [%rd7+308];
	xor.b32  	%r377, %r377, %r340;
	ld.global.u32 	%r341, [%rd7+312];
	xor.b32  	%r376, %r376, %r341;
	ld.global.u32 	%r342, [%rd7+316];
	xor.b32  	%r375, %r375, %r342;
$L__BB1_40:
	add.s32 	%r374, %r374, 16;
	setp.ne.s32 	%p24, %r374, 32;
	@%p24 bra 	$L__BB1_8;
	mad.lo.s32 	%r343, %r368, -31, %r22;
	add.s32 	%r368, %r343, 1;
	setp.ne.s32 	%p25, %r368, 5;
	@%p25 bra 	$L__BB1_7;
	st.global.u32 	[%rd3+4], %r379;
	st.global.u32 	[%rd3+8], %r378;
	st.global.u32 	[%rd3+12], %r377;
	st.global.u32 	[%rd3+16], %r376;
	st.global.u32 	[%rd3+20], %r375;
	add.s32 	%r362, %r362, 1;
	setp.lt.u32 	%p26, %r362, %r13;
	@%p26 bra 	$L__BB1_6;
$L__BB1_43:
	shr.u64 	%rd8, %rd20, 2;
	add.s32 	%r361, %r361, 1;
	setp.gt.u64 	%p27, %rd20, 3;
	mov.u64 	%rd20, %rd8;
	@%p27 bra 	$L__BB1_4;
$L__BB1_44:
	mov.b32 	%r344, 0;
	st.global.v2.u32 	[%rd3+24], {%r344, %r344};
	st.global.u32 	[%rd3+32], %r344;
	mov.b64 	%rd19, 0;
	st.global.u64 	[%rd3+40], %rd19;
	shr.u32 	%r345, %r379, 2;
	xor.b32  	%r346, %r345, %r379;
	st.global.v2.u32 	[%rd3+8], {%r377, %r376};
	shl.b32 	%r347, %r375, 4;
	shl.b32 	%r348, %r346, 1;
	xor.b32  	%r349, %r348, %r347;
	xor.b32  	%r350, %r349, %r346;
	xor.b32  	%r351, %r350, %r375;
	st.global.v2.u32 	[%rd3+16], {%r375, %r351};
	add.s32 	%r352, %r3, -637770787;
	st.global.v2.u32 	[%rd3], {%r352, %r378};
	add.s32 	%r353, %r351, %r352;
	rem.u32 	%r354, %r353, %r205;
	add.s32 	%r355, %r354, %r204;
	st.global.u32 	[%rd2], %r355;
$L__BB1_45:
	ret;

}
	// .globl	_Z23eliminar_iguales_juntosPiiiS_
.visible .entry _Z23eliminar_iguales_juntosPiiiS_(
	.param .u64 .ptr .align 1 _Z23eliminar_iguales_juntosPiiiS__param_0,
	.param .u32 _Z23eliminar_iguales_juntosPiiiS__param_1,
	.param .u32 _Z23eliminar_iguales_juntosPiiiS__param_2,
	.param .u64 .ptr .align 1 _Z23eliminar_iguales_juntosPiiiS__param_3
)
{
	.reg .pred 	%p<68>;
	.reg .b16 	%rs<54>;
	.reg .b32 	%r<145>;
	.reg .b64 	%rd<26>;

	ld.param.u64 	%rd10, [_Z23eliminar_iguales_juntosPiiiS__param_0];
	ld.param.u32 	%r35, [_Z23eliminar_iguales_juntosPiiiS__param_1];
	ld.param.u32 	%r34, [_Z23eliminar_iguales_juntosPiiiS__param_2];
	ld.param.u64 	%rd12, [_Z23eliminar_iguales_juntosPiiiS__param_3];
	cvta.to.global.u64 	%rd1, %rd12;
	mov.u32 	%r36, %tid.x;
	mov.u32 	%r37, %ntid.x;
	mov.u32 	%r38, %ctaid.x;
	mad.lo.s32 	%r1, %r37, %r38, %r36;
	mov.u32 	%r39, %tid.y;
	mov.u32 	%r40, %ntid.y;
	mov.u32 	%r41, %ctaid.y;
	mad.lo.s32 	%r2, %r40, %r41, %r39;
	mul.lo.s32 	%r3, %r34, %r35;
	setp.lt.s32 	%p4, %r3, 1;
	mov.b64 	%rd25, 0;
	mov.pred 	%p67, -1;
	@%p4 bra 	$L__BB2_14;
	mad.lo.s32 	%r4, %r34, %r2, %r1;
	and.b32  	%r5, %r3, 15;
	setp.lt.u32 	%p5, %r3, 16;
	mov.b16 	%rs53, 0;
	mov.b32 	%r136, 0;
	@%p5 bra 	$L__BB2_4;
	and.b32  	%r136, %r3, 2147483632;
	add.s64 	%rd23, %rd1, 32;
	mov.b16 	%rs53, 0;
	mov.b32 	%r130, 0;
$L__BB2_3:
	.pragma "nounroll";
	ld.global.u32 	%r47, [%rd23+-32];
	setp.eq.s32 	%p6, %r47, %r4;
	selp.b32 	%r48, %r130, %r144, %p6;
	ld.global.u32 	%r49, [%rd23+-28];
	setp.eq.s32 	%p8, %r49, %r4;
	add.s32 	%r50, %r130, 1;
	selp.b32 	%r51, %r50, %r48, %p8;
	ld.global.u32 	%r52, [%rd23+-24];
	setp.eq.s32 	%p10, %r52, %r4;
	add.s32 	%r53, %r130, 2;
	selp.b32 	%r54, %r53, %r51, %p10;
	ld.global.u32 	%r55, [%rd23+-20];
	setp.eq.s32 	%p12, %r55, %r4;
	add.s32 	%r56, %r130, 3;
	selp.b32 	%r57, %r56, %r54, %p12;
	ld.global.u32 	%r58, [%rd23+-16];
	setp.eq.s32 	%p14, %r58, %r4;
	add.s32 	%r59, %r130, 4;
	selp.b32 	%r60, %r59, %r57, %p14;
	ld.global.u32 	%r61, [%rd23+-12];
	setp.eq.s32 	%p16, %r61, %r4;
	add.s32 	%r62, %r130, 5;
	selp.b32 	%r63, %r62, %r60, %p16;
	ld.global.u32 	%r64, [%rd23+-8];
	setp.eq.s32 	%p18, %r64, %r4;
	add.s32 	%r65, %r130, 6;
	selp.b32 	%r66, %r65, %r63, %p18;
	ld.global.u32 	%r67, [%rd23+-4];
	setp.eq.s32 	%p20, %r67, %r4;
	add.s32 	%r68, %r130, 7;
	selp.b32 	%r69, %r68, %r66, %p20;
	ld.global.u32 	%r70, [%rd23];
	setp.eq.s32 	%p22, %r70, %r4;
	add.s32 	%r71, %r130, 8;
	selp.b32 	%r72, %r71, %r69, %p22;
	ld.global.u32 	%r73, [%rd23+4];
	setp.eq.s32 	%p24, %r73, %r4;
	add.s32 	%r74, %r130, 9;
	selp.b32 	%r75, %r74, %r72, %p24;
	ld.global.u32 	%r76, [%rd23+8];
	setp.eq.s32 	%p26, %r76, %r4;
	add.s32 	%r77, %r130, 10;
	selp.b32 	%r78, %r77, %r75, %p26;
	ld.global.u32 	%r79, [%rd23+12];
	setp.eq.s32 	%p28, %r79, %r4;
	add.s32 	%r80, %r130, 11;
	selp.b32 	%r81, %r80, %r78, %p28;
	ld.global.u32 	%r82, [%rd23+16];
	setp.eq.s32 	%p30, %r82, %r4;
	add.s32 	%r83, %r130, 12;
	selp.b32 	%r84, %r83, %r81, %p30;
	ld.global.u32 	%r85, [%rd23+20];
	setp.eq.s32 	%p32, %r85, %r4;
	add.s32 	%r86, %r130, 13;
	selp.b32 	%r87, %r86, %r84, %p32;
	ld.global.u32 	%r88, [%rd23+24];
	setp.eq.s32 	%p34, %r88, %r4;
	add.s32 	%r89, %r130, 14;
	selp.b32 	%r90, %r89, %r87, %p34;
	ld.global.u32 	%r91, [%rd23+28];
	setp.eq.s32 	%p36, %r91, %r4;
	selp.b16 	%rs17, 1, %rs53, %p6;
	selp.b16 	%rs18, 1, %rs17, %p8;
	selp.b16 	%rs19, 1, %rs18, %p10;
	selp.b16 	%rs20, 1, %rs19, %p12;
	selp.b16 	%rs21, 1, %rs20, %p14;
	selp.b16 	%rs22, 1, %rs21, %p16;
	selp.b16 	%rs23, 1, %rs22, %p18;
	selp.b16 	%rs24, 1, %rs23, %p20;
	selp.b16 	%rs25, 1, %rs24, %p22;
	selp.b16 	%rs26, 1, %rs25, %p24;
	selp.b16 	%rs27, 1, %rs26, %p26;
	selp.b16 	%rs28, 1, %rs27, %p28;
	selp.b16 	%rs29, 1, %rs28, %p30;
	selp.b16 	%rs30, 1, %rs29, %p32;
	selp.b16 	%rs31, 1, %rs30, %p34;
	selp.b16 	%rs53, 1, %rs31, %p36;
	add.s32 	%r92, %r130, 15;
	selp.b32 	%r144, %r92, %r90, %p36;
	add.s64 	%rd23, %rd23, 64;
	add.s32 	%r130, %r130, 16;
	setp.ne.s32 	%p37, %r130, %r136;
	@%p37 bra 	$L__BB2_3;
$L__BB2_4:
	setp.eq.s32 	%p38, %r5, 0;
	@%p38 bra 	$L__BB2_13;
	and.b32  	%r14, %r3, 7;
	setp.lt.u32 	%p39, %r5, 8;
	@%p39 bra 	$L__BB2_7;
	mul.wide.u32 	%rd13, %r136, 4;
	add.s64 	%rd14, %rd1, %rd13;
	ld.global.u32 	%r94, [%rd14];
	setp.eq.s32 	%p40, %r94, %r4;
	selp.b32 	%r95, %r136, %r144, %p40;
	add.s32 	%r96, %r136, 1;
	ld.global.u32 	%r97, [%rd14+4];
	setp.eq.s32 	%p42, %r97, %r4;
	selp.b32 	%r98, %r96, %r95, %p42;
	add.s32 	%r99, %r136, 2;
	ld.global.u32 	%r100, [%rd14+8];
	setp.eq.s32 	%p44, %r100, %r4;
	selp.b32 	%r101, %r99, %r98, %p44;
	add.s32 	%r102, %r136, 3;
	ld.global.u32 	%r103, [%rd14+12];
	setp.eq.s32 	%p46, %r103, %r4;
	selp.b32 	%r104, %r102, %r101, %p46;
	add.s32 	%r105, %r136, 4;
	ld.global.u32 	%r106, [%rd14+16];
	setp.eq.s32 	%p48, %r106, %r4;
	selp.b32 	%r107, %r105, %r104, %p48;
	add.s32 	%r108, %r136, 5;
	ld.global.u32 	%r109, [%rd14+20];
	setp.eq.s32 	%p50, %r109, %r4;
	selp.b32 	%r110, %r108, %r107, %p50;
	add.s32 	%r111, %r136, 6;
	ld.global.u32 	%r112, [%rd14+24];
	setp.eq.s32 	%p52, %r112, %r4;
	selp.b32 	%r113, %r111, %r110, %p52;
	add.s32 	%r114, %r136, 7;
	ld.global.u32 	%r115, [%rd14+28];
	setp.eq.s32 	%p54, %r115, %r4;
	selp.b16 	%rs33, 1, %rs53, %p40;
	selp.b16 	%rs34, 1, %rs33, %p42;
	selp.b16 	%rs35, 1, %rs34, %p44;
	selp.b16 	%rs36, 1, %rs35, %p46;
	selp.b16 	%rs37, 1, %rs36, %p48;
	selp.b16 	%rs38, 1, %rs37, %p50;
	selp.b16 	%rs39, 1, %rs38, %p52;
	selp.b16 	%rs53, 1, %rs39, %p54;
	selp.b32 	%r144, %r114, %r113, %p54;
	add.s32 	%r136, %r136, 8;
$L__BB2_7:
	setp.eq.s32 	%p55, %r14, 0;
	@%p55 bra 	$L__BB2_13;
	and.b32  	%r20, %r3, 3;
	setp.lt.u32 	%p56, %r14, 4;
	@%p56 bra 	$L__BB2_10;
	mul.wide.u32 	%rd15, %r136, 4;
	add.s64 	%rd16, %rd1, %rd15;
	ld.global.u32 	%r117, [%rd16];
	setp.eq.s32 	%p57, %r117, %r4;
	selp.b32 	%r118, %r136, %r144, %p57;
	add.s32 	%r119, %r136, 1;
	ld.global.u32 	%r120, [%rd16+4];
	setp.eq.s32 	%p59, %r120, %r4;
	selp.b32 	%r121, %r119, %r118, %p59;
	add.s32 	%r122, %r136, 2;
	ld.global.u32 	%r123, [%rd16+8];
	setp.eq.s32 	%p61, %r123, %r4;
	selp.b32 	%r124, %r122, %r121, %p61;
	add.s32 	%r125, %r136, 3;
	ld.global.u32 	%r126, [%rd16+12];
	setp.eq.s32 	%p63, %r126, %r4;
	selp.b16 	%rs41, 1, %rs53, %p57;
	selp.b16 	%rs42, 1, %rs41, %p59;
	selp.b16 	%rs43, 1, %rs42, %p61;
	selp.b16 	%rs53, 1, %rs43, %p63;
	selp.b32 	%r144, %r125, %r124, %p63;
	add.s32 	%r136, %r136, 4;
$L__BB2_10:
	setp.eq.s32 	%p64, %r20, 0;
	@%p64 bra 	$L__BB2_13;
	mul.wide.u32 	%rd17, %r136, 4;
	add.s64 	%rd24, %rd1, %rd17;
	neg.s32 	%r141, %r20;
$L__BB2_12:
	.pragma "nounroll";
	ld.global.u32 	%r127, [%rd24];
	setp.eq.s32 	%p65, %r127, %r4;
	selp.b16 	%rs53, 1, %rs53, %p65;
	selp.b32 	%r144, %r136, %r144, %p65;
	add.s32 	%r136, %r136, 1;
	add.s64 	%rd24, %rd24, 4;
	add.s32 	%r141, %r141, 1;
	setp.ne.s32 	%p66, %r141, 0;
	@%p66 bra 	$L__BB2_12;
$L__BB2_13:
	and.b16  	%rs44, %rs53, 255;
	setp.eq.s16 	%p67, %rs44, 0;
	cvt.s64.s32 	%rd25, %r144;
$L__BB2_14:
	@%p67 bra 	$L__BB2_16;
	mad.lo.s32 	%r128, %r34, %r2, %r1;
	cvta.to.global.u64 	%rd18, %rd10;
	mul.wide.s32 	%rd19, %r128, 4;
	add.s64 	%rd20, %rd18, %rd19;
	mov.b32 	%r129, -1;
	st.global.u32 	[%rd20], %r129;
	shl.b64 	%rd21, %rd25, 2;
	add.s64 	%rd22, %rd1, %rd21;
	st.global.u32 	[%rd22], %r129;
$L__BB2_16:
	ret;

}
	// .globl	_Z14caer_caramelosPiii
.visible .entry _Z14caer_caramelosPiii(
	.param .u64 .ptr .align 1 _Z14caer_caramelosPiii_param_0,
	.param .u32 _Z14caer_caramelosPiii_param_1,
	.param .u32 _Z14caer_caramelosPiii_param_2
)
{
	.reg .pred 	%p<41>;
	.reg .b32 	%r<165>;
	.reg .b64 	%rd<43>;

	ld.param.u64 	%rd3, [_Z14caer_caramelosPiii_param_0];
	ld.param.u32 	%r43, [_Z14caer_caramelosPiii_param_1];
	ld.param.u32 	%r44, [_Z14caer_caramelosPiii_param_2];
	cvta.to.global.u64 	%rd1, %rd3;
	mov.u32 	%r46, %tid.x;
	mov.u32 	%r47, %ntid.x;
	mov.u32 	%r48, %ctaid.x;
	mad.lo.s32 	%r1, %r47, %r48, %r46;
	mov.u32 	%r2, %tid.y;
	mov.u32 	%r49, %ntid.y;
	mov.u32 	%r50, %ctaid.y;
	mul.lo.s32 	%r3, %r49, %r50;
	add.s32 	%r4, %r3, %r2;
	setp.le.s32 	%p1, %r43, %r4;
	mov.b32 	%r164, 0;
	@%p1 bra 	$L__BB3_13;
	sub.s32 	%r5, %r43, %r4;
	and.b32  	%r6, %r5, 15;
	sub.s32 	%r53, %r3, %r43;
	add.s32 	%r54, %r53, %r2;
	setp.gt.u32 	%p2, %r54, -16;
	mov.b32 	%r164, 0;
	mov.u32 	%r153, %r4;
	@%p2 bra 	$L__BB3_4;
	mad.lo.s32 	%r149, %r44, %r4, %r1;
	shl.b32 	%r8, %r44, 4;
	and.b32  	%r56, %r5, -16;
	neg.s32 	%r148, %r56;
	mov.b32 	%r164, 0;
	mul.wide.s32 	%rd6, %r44, 4;
	mov.u32 	%r153, %r4;
$L__BB3_3:
	.pragma "nounroll";
	mul.wide.s32 	%rd4, %r149, 4;
	add.s64 	%rd5, %rd1, %rd4;
	ld.global.u32 	%r57, [%rd5];
	setp.eq.s32 	%p3, %r57, -1;
	selp.u32 	%r58, 1, 0, %p3;
	add.s32 	%r59, %r164, %r58;
	add.s64 	%rd7, %rd5, %rd6;
	ld.global.u32 	%r60, [%rd7];
	setp.eq.s32 	%p4, %r60, -1;
	selp.u32 	%r61, 1, 0, %p4;
	add.s32 	%r62, %r59, %r61;
	add.s64 	%rd8, %rd7, %rd6;
	ld.global.u32 	%r63, [%rd8];
	setp.eq.s32 	%p5, %r63, -1;
	selp.u32 	%r64, 1, 0, %p5;
	add.s32 	%r65, %r62, %r64;
	add.s64 	%rd9, %rd8, %rd6;
	ld.global.u32 	%r66, [%rd9];
	setp.eq.s32 	%p6, %r66, -1;
	selp.u32 	%r67, 1, 0, %p6;
	add.s32 	%r68, %r65, %r67;
	add.s64 	%rd10, %rd9, %rd6;
	ld.global.u32 	%r69, [%rd10];
	setp.eq.s32 	%p7, %r69, -1;
	selp.u32 	%r70, 1, 0, %p7;
	add.s32 	%r71, %r68, %r70;
	add.s64 	%rd11, %rd10, %rd6;
	ld.global.u32 	%r72, [%rd11];
	setp.eq.s32 	%p8, %r72, -1;
	selp.u32 	%r73, 1, 0, %p8;
	add.s32 	%r74, %r71, %r73;
	add.s64 	%rd12, %rd11, %rd6;
	ld.global.u32 	%r75, [%rd12];
	setp.eq.s32 	%p9, %r75, -1;
	selp.u32 	%r76, 1, 0, %p9;
	add.s32 	%r77, %r74, %r76;
	add.s64 	%rd13, %rd12, %rd6;
	ld.global.u32 	%r78, [%rd13];
	setp.eq.s32 	%p10, %r78, -1;
	selp.u32 	%r79, 1, 0, %p10;
	add.s32 	%r80, %r77, %r79;
	add.s64 	%rd14, %rd13, %rd6;
	ld.global.u32 	%r81, [%rd14];
	setp.eq.s32 	%p11, %r81, -1;
	selp.u32 	%r82, 1, 0, %p11;
	add.s32 	%r83, %r80, %r82;
	add.s64 	%rd15, %rd14, %rd6;
	ld.global.u32 	%r84, [%rd15];
	setp.eq.s32 	%p12, %r84, -1;
	selp.u32 	%r85, 1, 0, %p12;
	add.s32 	%r86, %r83, %r85;
	add.s64 	%rd16, %rd15, %rd6;
	ld.global.u32 	%r87, [%rd16];
	setp.eq.s32 	%p13, %r87, -1;
	selp.u32 	%r88, 1, 0, %p13;
	add.s32 	%r89, %r86, %r88;
	add.s64 	%rd17, %rd16, %rd6;
	ld.global.u32 	%r90, [%rd17];
	setp.eq.s32 	%p14, %r90, -1;
	selp.u32 	%r91, 1, 0, %p14;
	add.s32 	%r92, %r89, %r91;
	add.s64 	%rd18, %rd17, %rd6;
	ld.global.u32 	%r93, [%rd18];
	setp.eq.s32 	%p15, %r93, -1;
	selp.u32 	%r94, 1, 0, %p15;
	add.s32 	%r95, %r92, %r94;
	add.s64 	%rd19, %rd18, %rd6;
	ld.global.u32 	%r96, [%rd19];
	setp.eq.s32 	%p16, %r96, -1;
	selp.u32 	%r97, 1, 0, %p16;
	add.s32 	%r98, %r95, %r97;
	add.s64 	%rd20, %rd19, %rd6;
	ld.global.u32 	%r99, [%rd20];
	setp.eq.s32 	%p17, %r99, -1;
	selp.u32 	%r100, 1, 0, %p17;
	add.s32 	%r101, %r98, %r100;
	add.s64 	%rd21, %rd20, %rd6;
	ld.global.u32 	%r102, [%rd21];
	setp.eq.s32 	%p18, %r102, -1;
	selp.u32 	%r103, 1, 0, %p18;
	add.s32 	%r164, %r101, %r103;
	add.s32 	%r153, %r153, 16;
	add.s32 	%r149, %r149, %r8;
	add.s32 	%r148, %r148, 16;
	setp.ne.s32 	%p19, %r148, 0;
	@%p19 bra 	$L__BB3_3;
$L__BB3_4:
	setp.eq.s32 	%p20, %r6, 0;
	@%p20 bra 	$L__BB3_13;
	and.b32  	%r21, %r5, 7;
	setp.lt.u32 	%p21, %r6, 8;
	@%p21 bra 	$L__BB3_7;
	mad.lo.s32 	%r105, %r153, %r44, %r1;
	mul.wide.s32 	%rd22, %r105, 4;
	add.s64 	%rd23, %rd1, %rd22;
	ld.global.u32 	%r106, [%rd23];
	setp.eq.s32 	%p22, %r106, -1;
	selp.u32 	%r107, 1, 0, %p22;
	add.s32 	%r108, %r164, %r107;
	mul.wide.s32 	%rd24, %r44, 4;
	add.s64 	%rd25, %rd23, %rd24;
	ld.global.u32 	%r109, [%rd25];
	setp.eq.s32 	%p23, %r109, -1;
	selp.u32 	%r110, 1, 0, %p23;
	add.s32 	%r111, %r108, %r110;
	add.s64 	%rd26, %rd25, %rd24;
	ld.global.u32 	%r112, [%rd26];
	setp.eq.s32 	%p24, %r112, -1;
	selp.u32 	%r113, 1, 0, %p24;
	add.s32 	%r114, %r111, %r113;
	add.s64 	%rd27, %rd26, %rd24;
	ld.global.u32 	%r115, [%rd27];
	setp.eq.s32 	%p25, %r115, -1;
	selp.u32 	%r116, 1, 0, %p25;
	add.s32 	%r117, %r114, %r116;
	add.s64 	%rd28, %rd27, %rd24;
	ld.global.u32 	%r118, [%rd28];
	setp.eq.s32 	%p26, %r118, -1;
	selp.u32 	%r119, 1, 0, %p26;
	add.s32 	%r120, %r117, %r119;
	add.s64 	%rd29, %rd28, %rd24;
	ld.global.u32 	%r121, [%rd29];
	setp.eq.s32 	%p27, %r121, -1;
	selp.u32 	%r122, 1, 0, %p27;
	add.s32 	%r123, %r120, %r122;
	add.s64 	%rd30, %rd29, %rd24;
	ld.global.u32 	%r124, [%rd30];
	setp.eq.s32 	%p28, %r124, -1;
	selp.u32 	%r125, 1, 0, %p28;
	add.s32 	%r126, %r123, %r125;
	add.s64 	%rd31, %rd30, %rd24;
	ld.global.u32 	%r127, [%rd31];
	setp.eq.s32 	%p29, %r127, -1;
	selp.u32 	%r128, 1, 0, %p29;
	add.s32 	%r164, %r126, %r128;
	add.s32 	%r153, %r153, 8;
$L__BB3_7:
	setp.eq.s32 	%p30, %r21, 0;
	@%p30 bra 	$L__BB3_13;
	and.b32  	%r27, %r5, 3;
	setp.lt.u32 	%p31, %r21, 4;
	@%p31 bra 	$L__BB3_10;
	mad.lo.s32 	%r130, %r153, %r44, %r1;
	mul.wide.s32 	%rd32, %r130, 4;
	add.s64 	%rd33, %rd1, %rd32;
	ld.global.u32 	%r131, [%rd33];
	setp.eq.s32 	%p32, %r131, -1;
	selp.u32 	%r132, 1, 0, %p32;
	add.s32 	%r133, %r164, %r132;
	mul.wide.s32 	%rd34, %r44, 4;
	add.s64 	%rd35, %rd33, %rd34;
	ld.global.u32 	%r134, [%rd35];
	setp.eq.s32 	%p33, %r134, -1;
	selp.u32 	%r135, 1, 0, %p33;
	add.s32 	%r136, %r133, %r135;
	add.s64 	%rd36, %rd35, %rd34;
	ld.global.u32 	%r137, [%rd36];
	setp.eq.s32 	%p34, %r137, -1;
	selp.u32 	%r138, 1, 0, %p34;
	add.s32 	%r139, %r136, %r138;
	add.s64 	%rd37, %rd36, %rd34;
	ld.global.u32 	%r140, [%rd37];
	setp.eq.s32 	%p35, %r140, -1;
	selp.u32 	%r141, 1, 0, %p35;
	add.s32 	%r164, %r139, %r141;
	add.s32 	%r153, %r153, 4;
$L__BB3_10:
	setp.eq.s32 	%p36, %r27, 0;
	@%p36 bra 	$L__BB3_13;
	mad.lo.s32 	%r162, %r153, %r44, %r1;
	neg.s32 	%r161, %r27;
$L__BB3_12:
	.pragma "nounroll";
	mul.wide.s32 	%rd38, %r162, 4;
	add.s64 	%rd39, %rd1, %rd38;
	ld.global.u32 	%r142, [%rd39];
	setp.eq.s32 	%p37, %r142, -1;
	selp.u32 	%r143, 1, 0, %p37;
	add.s32 	%r164, %r164, %r143;
	add.s32 	%r162, %r162, %r44;
	add.s32 	%r161, %r161, 1;
	setp.ne.s32 	%p38, %r161, 0;
	@%p38 bra 	$L__BB3_12;
$L__BB3_13:
	bar.sync 	0;
	setp.eq.s32 	%p39, %r164, 0;
	@%p39 bra 	$L__BB3_16;
	mad.lo.s32 	%r144, %r44, %r4, %r1;
	mul.wide.s32 	%rd40, %r144, 4;
	add.s64 	%rd2, %rd1, %rd40;
	ld.global.u32 	%r42, [%rd2];
	setp.eq.s32 	%p40, %r42, -1;
	@%p40 bra 	$L__BB3_16;
	mov.b32 	%r145, -1;
	st.global.u32 	[%rd2], %r145;
	add.s32 	%r146, %r164, %r4;
	mad.lo.s32 	%r147, %r146, %r44, %r1;
	mul.wide.s32 	%rd41, %r147, 4;
	add.s64 	%rd42, %rd1, %rd41;
	st.global.u32 	[%rd42], %r42;
$L__BB3_16:
	ret;

}
	// .globl	_Z4fillPii
.visible .entry _Z4fillPii(
	.param .u64 .ptr .align 1 _Z4fillPii_param_0,
	.param .u32 _Z4fillPii_param_1
)
{
	.reg .pred 	%p<2>;
	.reg .b32 	%r<7>;
	.reg .b64 	%rd<5>;

	ld.param.u64 	%rd1, [_Z4fillPii_param_0];
	ld.param.u32 	%r2, [_Z4fillPii_param_1];
	mov.u32 	%r3, %tid.x;
	mov.u32 	%r4, %ctaid.x;
	mov.u32 	%r5, %ntid.x;
	mad.lo.s32 	%r1, %r4, %r5, %r3;
	setp.ge.s32 	%p1, %r1, %r2;
	@%p1 bra 	$L__BB4_2;
	cvta.to.global.u64 	%rd2, %rd1;
	mul.wide.s32 	%rd3, %r1, 4;
	add.s64 	%rd4, %rd2, %rd3;
	mov.b32 	%r6, -1;
	st.global.u32 	[%rd4], %r6;
$L__BB4_2:
	ret;

}


// ===== COMPILED SASS (sm_100) =====

	.target	sm_100

	.elftype	@"ET_EXEC"


//--------------------- .note.nv.tkinfo           --------------------------
	.section	.note.nv.tkinfo,"",@"SHT_NOTE"
	.sectionflags	@"SHF_NOTE_NV_TKINFO"
	.tkinfo
        /*0018*/ 	.word	0x00000002
        /*0030*/ 	.string	""
        /*0030*/ 	.string	"ptxas"
        /*0030*/ 	.string	"Cuda compilation tools, release 13.0, V13.0.88"
        /*0030*/ 	.string	"Build cuda_13.0.r13.0/compiler.36424714_0"
        /*0030*/ 	.string	"-arch sm_100 -m 64 "



//--------------------- .note.nv.cuinfo           --------------------------
	.section	.note.nv.cuinfo,"",@"SHT_NOTE"
	.sectionflags	@"SHF_NOTE_NV_CUINFO"
        /*0018*/ 	.short	0x0002
        /*001a*/ 	.short	0x0064
        /*001c*/ 	.short	0x0082
	.zero		2


//--------------------- .nv.info                  --------------------------
	.section	.nv.info,"",@"SHT_CUDA_INFO"
	.align	4


	//----- nvinfo : EIATTR_REGCOUNT
	.align		4
        /*0000*/ 	.byte	0x04, 0x2f
        /*0002*/ 	.short	(.L_10 - .L_9)
	.align		4
.L_9:
        /*0004*/ 	.word	index@(_Z13random_matrixPiiiiijP17curandStateXORWOW)
        /*0008*/ 	.word	0x0000001f


	//----- nvinfo : EIATTR_FRAME_SIZE
	.align		4
.L_10:
        /*000c*/ 	.byte	0x04, 0x11
        /*000e*/ 	.short	(.L_12 - .L_11)
	.align		4
.L_11:
        /*0010*/ 	.word	index@(_Z13random_matrixPiiiiijP17curandStateXORWOW)
        /*0014*/ 	.word	0x00000000


	//----- nvinfo : EIATTR_REGCOUNT
	.align		4
.L_12:
        /*0018*/ 	.byte	0x04, 0x2f
        /*001a*/ 	.short	(.L_14 - .L_13)
	.align		4
.L_13:
        /*001c*/ 	.word	index@(_Z15rellenar_huecosPiiiiijP17curandStateXORWOW)
        /*0020*/ 	.word	0x00000020


	//----- nvinfo : EIATTR_FRAME_SIZE
	.align		4
.L_14:
        /*0024*/ 	.byte	0x04, 0x11
        /*0026*/ 	.short	(.L_16 - .L_15)
	.align		4
.L_15:
        /*0028*/ 	.word	index@(_Z15rellenar_huecosPiiiiijP17curandStateXORWOW)
        /*002c*/ 	.word	0x00000000


	//----- nvinfo : EIATTR_REGCOUNT
	.align		4
.L_16:
        /*0030*/ 	.byte	0x04, 0x2f
        /*0032*/ 	.short	(.L_18 - .L_17)
	.align		4
.L_17:
        /*0034*/ 	.word	index@(_Z23eliminar_iguales_juntosPiiiS_)
        /*0038*/ 	.word	0x00000020


	//----- nvinfo : EIATTR_FRAME_SIZE
	.align		4
.L_18:
        /*003c*/ 	.byte	0x04, 0x11
        /*003e*/ 	.short	(.L_20 - .L_19)
	.align		4
.L_19:
        /*0040*/ 	.word	index@(_Z23eliminar_iguales_juntosPiiiS_)
        /*0044*/ 	.word	0x00000000


	//----- nvinfo : EIATTR_REGCOUNT
	.align		4
.L_20:
        /*0048*/ 	.byte	0x04, 0x2f
        /*004a*/ 	.short	(.L_22 - .L_21)
	.align		4
.L_21:
        /*004c*/ 	.word	index@(_Z14caer_caramelosPiii)
        /*0050*/ 	.word	0x00000020


	//----- nvinfo : EIATTR_FRAME_SIZE
	.align		4
.L_22:
        /*0054*/ 	.byte	0x04, 0x11
        /*0056*/ 	.short	(.L_24 - .L_23)
	.align		4
.L_23:
        /*0058*/ 	.word	index@(_Z14caer_caramelosPiii)
        /*005c*/ 	.word	0x00000000


	//----- nvinfo : EIATTR_REGCOUNT
	.align		4
.L_24:
        /*0060*/ 	.byte	0x04, 0x2f
        /*0062*/ 	.short	(.L_26 - .L_25)
	.align		4
.L_25:
        /*0064*/ 	.word	index@(_Z4fillPii)
        /*0068*/ 	.word	0x0000000a


	//----- nvinfo : EIATTR_FRAME_SIZE
	.align		4
.L_26:
        /*006c*/ 	.byte	0x04, 0x11
        /*006e*/ 	.short	(.L_28 - .L_27)
	.align		4
.L_27:
        /*0070*/ 	.word	index@(_Z4fillPii)
        /*0074*/ 	.word	0x00000000


	//----- nvinfo : EIATTR_MIN_STACK_SIZE
	.align		4
.L_28:
        /*0078*/ 	.byte	0x04, 0x12
        /*007a*/ 	.short	(.L_30 - .L_29)
	.align		4
.L_29:
        /*007c*/ 	.word	index@(_Z4fillPii)
        /*0080*/ 	.word	0x00000000


	//----- nvinfo : EIATTR_MIN_STACK_SIZE
	.align		4
.L_30:
        /*0084*/ 	.byte	0x04, 0x12
        /*0086*/ 	.short	(.L_32 - .L_31)
	.align		4
.L_31:
        /*0088*/ 	.word	index@(_Z14caer_caramelosPiii)
        /*008c*/ 	.word	0x00000000


	//----- nvinfo : EIATTR_MIN_STACK_SIZE
	.align		4
.L_32:
        /*0090*/ 	.byte	0x04, 0x12
        /*0092*/ 	.short	(.L_34 - .L_33)
	.align		4
.L_33:
        /*0094*/ 	.word	index@(_Z23eliminar_iguales_juntosPiiiS_)
        /*0098*/ 	.word	0x00000000


	//----- nvinfo : EIATTR_MIN_STACK_SIZE
	.align		4
.L_34:
        /*009c*/ 	.byte	0x04, 0x12
        /*009e*/ 	.short	(.L_36 - .L_35)
	.align		4
.L_35:
        /*00a0*/ 	.word	index@(_Z15rellenar_huecosPiiiiijP17curandStateXORWOW)
        /*00a4*/ 	.word	0x00000000


	//----- nvinfo : EIATTR_MIN_STACK_SIZE
	.align		4
.L_36:
        /*00a8*/ 	.byte	0x04, 0x12
        /*00aa*/ 	.short	(.L_38 - .L_37)
	.align		4
.L_37:
        /*00ac*/ 	.word	index@(_Z13random_matrixPiiiiijP17curandStateXORWOW)
        /*00b0*/ 	.word	0x00000000
.L_38:


//--------------------- .nv.compat                --------------------------
	.section	.nv.compat,"",@"SHT_CUDA_COMPAT_INFO"
	.align	4
        /*0000*/ 	.byte	0x02, 0x09, 0x00, 0x00, 0x02, 0x02, 0x01, 0x00, 0x02, 0x05, 0x05, 0x00, 0x03, 0x07, 0x01, 0x01
        /*0010*/ 	.byte	0x02, 0x03, 0x00, 0x00, 0x02, 0x06, 0x01, 0x00, 0x04, 0x0b, 0x08, 0x00, 0x09, 0x00, 0x00, 0x00
        /*0020*/ 	.byte	0x00, 0x00, 0x00, 0x00


//--------------------- .nv.info._Z4fillPii       --------------------------
	.section	.nv.info._Z4fillPii,"",@"SHT_CUDA_INFO"
	.sectionflags	@""
	.align	4


	//----- nvinfo : EIATTR_CUDA_API_VERSION
	.align		4
        /*0000*/ 	.byte	0x04, 0x37
        /*0002*/ 	.short	(.L_40 - .L_39)
.L_39:
        /*0004*/ 	.word	0x00000082


	//----- nvinfo : EIATTR_KPARAM_INFO
	.align		4
.L_40:
        /*0008*/ 	.byte	0x04, 0x17
        /*000a*/ 	.short	(.L_42 - .L_41)
.L_41:
        /*000c*/ 	.word	0x00000000
        /*0010*/ 	.short	0x0001
        /*0012*/ 	.short	0x0008
        /*0014*/ 	.byte	0x00, 0xf0, 0x11, 0x00


	//----- nvinfo : EIATTR_KPARAM_INFO
	.align		4
.L_42:
        /*0018*/ 	.byte	0x04, 0x17
        /*001a*/ 	.short	(.L_44 - .L_43)
.L_43:
        /*001c*/ 	.word	0x00000000
        /*0020*/ 	.short	0x0000
        /*0022*/ 	.short	0x0000
        /*0024*/ 	.byte	0x00, 0xf5, 0x21, 0x00


	//----- nvinfo : EIATTR_SPARSE_MMA_MASK
	.align		4
.L_44:
        /*0028*/ 	.byte	0x03, 0x50
        /*002a*/ 	.short	0x0000


	//----- nvinfo : EIATTR_MAXREG_COUNT
	.align		4
        /*002c*/ 	.byte	0x03, 0x1b
        /*002e*/ 	.short	0x00ff


	//----- nvinfo : EIATTR_MERCURY_ISA_VERSION
	.align		4
        /*0030*/ 	.byte	0x03, 0x5f
        /*0032*/ 	.short	0x0101


	//----- nvinfo : EIATTR_VRC_CTA_INIT_COUNT
	.align		4
        /*0034*/ 	.byte	0x02, 0x4a
	.zero		1
	.zero		1


	//----- nvinfo : EIATTR_EXIT_INSTR_OFFSETS
	.align		4
        /*0038*/ 	.byte	0x04, 0x1c
        /*003a*/ 	.short	(.L_46 - .L_45)


	//   ....[0]....
.L_45:
        /*003c*/ 	.word	0x00000070


	//   ....[1]....
        /*0040*/ 	.word	0x000000d0


	//----- nvinfo : EIATTR_CBANK_PARAM_SIZE
	.align		4
.L_46:
        /*0044*/ 	.byte	0x03, 0x19
        /*0046*/ 	.short	0x000c


	//----- nvinfo : EIATTR_PARAM_CBANK
	.align		4
        /*0048*/ 	.byte	0x04, 0x0a
        /*004a*/ 	.short	(.L_48 - .L_47)
	.align		4
.L_47:
        /*004c*/ 	.word	index@(.nv.constant0._Z4fillPii)
        /*0050*/ 	.short	0x0380
        /*0052*/ 	.short	0x000c


	//----- nvinfo : EIATTR_SW_WAR
	.align		4
.L_48:
        /*0054*/ 	.byte	0x04, 0x36
        /*0056*/ 	.short	(.L_50 - .L_49)
.L_49:
        /*0058*/ 	.word	0x00000008
.L_50:


//--------------------- .nv.info._Z14caer_caramelosPiii --------------------------
	.section	.nv.info._Z14caer_caramelosPiii,"",@"SHT_CUDA_INFO"
	.sectionflags	@""
	.align	4


	//----- nvinfo : EIATTR_CUDA_API_VERSION
	.align		4
        /*0000*/ 	.byte	0x04, 0x37
        /*0002*/ 	.short	(.L_52 - .L_51)
.L_51:
        /*0004*/ 	.word	0x00000082


	//----- nvinfo : EIATTR_KPARAM_INFO
	.align		4
.L_52:
        /*0008*/ 	.byte	0x04, 0x17
        /*000a*/ 	.short	(.L_54 - .L_53)
.L_53:
        /*000c*/ 	.word	0x00000000
        /*0010*/ 	.short	0x0002
        /*0012*/ 	.short	0x000c
        /*0014*/ 	.byte	0x00, 0xf0, 0x11, 0x00


	//----- nvinfo : EIATTR_KPARAM_INFO
	.align		4
.L_54:
        /*0018*/ 	.byte	0x04, 0x17
        /*001a*/ 	.short	(.L_56 - .L_55)
.L_55:
        /*001c*/ 	.word	0x00000000
        /*0020*/ 	.short	0x0001
        /*0022*/ 	.short	0x0008
        /*0024*/ 	.byte	0x00, 0xf0, 0x11, 0x00


	//----- nvinfo : EIATTR_KPARAM_INFO
	.align		4
.L_56:
        /*0028*/ 	.byte	0x04, 0x17
        /*002a*/ 	.short	(.L_58 - .L_57)
.L_57:
        /*002c*/ 	.word	0x00000000
        /*0030*/ 	.short	0x0000
        /*0032*/ 	.short	0x0000
        /*0034*/ 	.byte	0x00, 0xf5, 0x21, 0x00


	//----- nvinfo : EIATTR_SPARSE_MMA_MASK
	.align		4
.L_58:
        /*0038*/ 	.byte	0x03, 0x50
        /*003a*/ 	.short	0x0000


	//----- nvinfo : EIATTR_MAXREG_COUNT
	.align		4
        /*003c*/ 	.byte	0x03, 0x1b
        /*003e*/ 	.short	0x00ff


	//----- nvinfo : EIATTR_NUM_BARRIERS
	.align		4
        /*0040*/ 	.byte	0x02, 0x4c
        /*0042*/ 	.byte	0x01
	.zero		1


	//----- nvinfo : EIATTR_MERCURY_ISA_VERSION
	.align		4
        /*0044*/ 	.byte	0x03, 0x5f
        /*0046*/ 	.short	0x0101


	//----- nvinfo : EIATTR_VRC_CTA_INIT_COUNT
	.align		4
        /*0048*/ 	.byte	0x02, 0x4a
	.zero		1
	.zero		1


	//----- nvinfo : EIATTR_EXIT_INSTR_OFFSETS
	.align		4
        /*004c*/ 	.byte	0x04, 0x1c
        /*004e*/ 	.short	(.L_60 - .L_59)


	//   ....[0]....
.L_59:
        /*0050*/ 	.word	0x00000da0


	//   ....[1]....
        /*0054*/ 	.word	0x00000e10


	//   ....[2]....
        /*0058*/ 	.word	0x00000e80


	//----- nvinfo : EIATTR_CRS_STACK_SIZE
	.align		4
.L_60:
        /*005c*/ 	.byte	0x04, 0x1e
        /*005e*/ 	.short	(.L_62 - .L_61)
.L_61:
        /*0060*/ 	.word	0x00000000


	//----- nvinfo : EIATTR_CBANK_PARAM_SIZE
	.align		4
.L_62:
        /*0064*/ 	.byte	0x03, 0x19
        /*0066*/ 	.short	0x0010


	//----- nvinfo : EIATTR_PARAM_CBANK
	.align		4
        /*0068*/ 	.byte	0x04, 0x0a
        /*006a*/ 	.short	(.L_64 - .L_63)
	.align		4
.L_63:
        /*006c*/ 	.word	index@(.nv.constant0._Z14caer_caramelosPiii)
        /*0070*/ 	.short	0x0380
        /*0072*/ 	.short	0x0010


	//----- nvinfo : EIATTR_SW_WAR
	.align		4
.L_64:
        /*0074*/ 	.byte	0x04, 0x36
        /*0076*/ 	.short	(.L_66 - .L_65)
.L_65:
        /*0078*/ 	.word	0x00000008
.L_66:


//--------------------- .nv.info._Z23eliminar_iguales_juntosPiiiS_ --------------------------
	.section	.nv.info._Z23eliminar_iguales_juntosPiiiS_,"",@"SHT_CUDA_INFO"
	.sectionflags	@""
	.align	4


	//----- nvinfo : EIATTR_CUDA_API_VERSION
	.align		4
        /*0000*/ 	.byte	0x04, 0x37
        /*0002*/ 	.short	(.L_68 - .L_67)
.L_67:
        /*0004*/ 	.word	0x00000082


	//----- nvinfo : EIATTR_KPARAM_INFO
	.align		4
.L_68:
        /*0008*/ 	.byte	0x04, 0x17
        /*000a*/ 	.short	(.L_70 - .L_69)
.L_69:
        /*000c*/ 	.word	0x00000000
        /*0010*/ 	.short	0x0003
        /*0012*/ 	.short	0x0010
        /*0014*/ 	.byte	0x00, 0xf5, 0x21, 0x00


	//----- nvinfo : EIATTR_KPARAM_INFO
	.align		4
.L_70:
        /*0018*/ 	.byte	0x04, 0x17
        /*001a*/ 	.short	(.L_72 - .L_71)
.L_71:
        /*001c*/ 	.word	0x00000000
        /*0020*/ 	.short	0x0002
        /*0022*/ 	.short	0x000c
        /*0024*/ 	.byte	0x00, 0xf0, 0x11, 0x00


	//----- nvinfo : EIATTR_KPARAM_INFO
	.align		4
.L_72:
        /*0028*/ 	.byte	0x04, 0x17
        /*002a*/ 	.short	(.L_74 - .L_73)
.L_73:
        /*002c*/ 	.word	0x00000000
        /*0030*/ 	.short	0x0001
        /*0032*/ 	.short	0x0008
        /*0034*/ 	.byte	0x00, 0xf0, 0x11, 0x00


	//----- nvinfo : EIATTR_KPARAM_INFO
	.align		4
.L_74:
        /*0038*/ 	.byte	0x04, 0x17
        /*003a*/ 	.short	(.L_76 - .L_75)
.L_75:
        /*003c*/ 	.word	0x00000000
        /*0040*/ 	.short	0x0000
        /*0042*/ 	.short	0x0000
        /*0044*/ 	.byte	0x00, 0xf5, 0x21, 0x00


	//----- nvinfo : EIATTR_SPARSE_MMA_MASK
	.align		4
.L_76:
        /*0048*/ 	.byte	0x03, 0x50
        /*004a*/ 	.short	0x0000


	//----- nvinfo : EIATTR_MAXREG_COUNT
	.align		4
        /*004c*/ 	.byte	0x03, 0x1b
        /*004e*/ 	.short	0x00ff


	//----- nvinfo : EIATTR_MERCURY_ISA_VERSION
	.align		4
        /*0050*/ 	.byte	0x03, 0x5f
        /*0052*/ 	.short	0x0101


	//----- nvinfo : EIATTR_VRC_CTA_INIT_COUNT
	.align		4
        /*0054*/ 	.byte	0x02, 0x4a
	.zero		1
	.zero		1


	//----- nvinfo : EIATTR_EXIT_INSTR_OFFSETS
	.align		4
        /*0058*/ 	.byte	0x04, 0x1c
        /*005a*/ 	.short	(.L_78 - .L_77)


	//   ....[0]....
.L_77:
        /*005c*/ 	.word	0x00000b80


	//   ....[1]....
        /*0060*/ 	.word	0x00000c20


	//----- nvinfo : EIATTR_CBANK_PARAM_SIZE
	.align		4
.L_78:
        /*0064*/ 	.byte	0x03, 0x19
        /*0066*/ 	.short	0x0018


	//----- nvinfo : EIATTR_PARAM_CBANK
	.align		4
        /*0068*/ 	.byte	0x04, 0x0a
        /*006a*/ 	.short	(.L_80 - .L_79)
	.align		4
.L_79:
        /*006c*/ 	.word	index@(.nv.constant0._Z23eliminar_iguales_juntosPiiiS_)
        /*0070*/ 	.short	0x0380
        /*0072*/ 	.short	0x0018


	//----- nvinfo : EIATTR_SW_WAR
	.align		4
.L_80:
        /*0074*/ 	.byte	0x04, 0x36
        /*0076*/ 	.short	(.L_82 - .L_81)
.L_81:
        /*0078*/ 	.word	0x00000008
.L_82:


//--------------------- .nv.info._Z15rellenar_huecosPiiiiijP17curandStateXORWOW --------------------------
	.section	.nv.info._Z15rellenar_huecosPiiiiijP17curandStateXORWOW,"",@"SHT_CUDA_INFO"
	.sectionflags	@""
	.align	4


	//----- nvinfo : EIATTR_CUDA_API_VERSION
	.align		4
        /*0000*/ 	.byte	0x04, 0x37
        /*0002*/ 	.short	(.L_84 - .L_83)
.L_83:
        /*0004*/ 	.word	0x00000082


	//----- nvinfo : EIATTR_KPARAM_INFO
	.align		4
.L_84:
        /*0008*/ 	.byte	0x04, 0x17
        /*000a*/ 	.short	(.L_86 - .L_85)
.L_85:
        /*000c*/ 	.word	0x00000000
        /*0010*/ 	.short	0x0006
        /*0012*/ 	.short	0x0020
        /*0014*/ 	.byte	0x00, 0xf5, 0x21, 0x00


	//----- nvinfo : EIATTR_KPARAM_INFO
	.align		4
.L_86:
        /*0018*/ 	.byte	0x04, 0x17
        /*001a*/ 	.short	(.L_88 - .L_87)
.L_87:
        /*001c*/ 	.word	0x00000000
        /*0020*/ 	.short	0x0005
        /*0022*/ 	.short	0x0018
        /*0024*/ 	.byte	0x00, 0xf0, 0x11, 0x00


	//----- nvinfo : EIATTR_KPARAM_INFO
	.align		4
.L_88:
        /*0028*/ 	.byte	0x04, 0x17
        /*002a*/ 	.short	(.L_90 - .L_89)
.L_89:
        /*002c*/ 	.word	0x00000000
        /*0030*/ 	.short	0x0004
        /*0032*/ 	.short	0x0014
        /*0034*/ 	.byte	0x00, 0xf0, 0x11, 0x00


	//----- nvinfo : EIATTR_KPARAM_INFO
	.align		4
.L_90:
        /*0038*/ 	.byte	0x04, 0x17
        /*003a*/ 	.short	(.L_92 - .L_91)
.L_91:
        /*003c*/ 	.word	0x00000000
        /*0040*/ 	.short	0x0003
        /*0042*/ 	.short	0x0010
        /*0044*/ 	.byte	0x00, 0xf0, 0x11, 0x00


	//----- nvinfo : EIATTR_KPARAM_INFO
	.align		4
.L_92:
        /*0048*/ 	.byte	0x04, 0x17
        /*004a*/ 	.short	(.L_94 - .L_93)
.L_93:
        /*004c*/ 	.word	0x00000000
        /*0050*/ 	.short	0x0002
        /*0052*/ 	.short	0x000c
        /*0054*/ 	.byte	0x00, 0xf0, 0x11, 0x00


	//----- nvinfo : EIATTR_KPARAM_INFO
	.align		4
.L_94:
        /*0058*/ 	.byte	0x04, 0x17
        /*005a*/ 	.short	(.L_96 - .L_95)
.L_95:
        /*005c*/ 	.word	0x00000000
        /*0060*/ 	.short	0x0001
        /*0062*/ 	.short	0x0008
        /*0064*/ 	.byte	0x00, 0xf0, 0x11, 0x00


	//----- nvinfo : EIATTR_KPARAM_INFO
	.align		4
.L_96:
        /*0068*/ 	.byte	0x04, 0x17
        /*006a*/ 	.short	(.L_98 - .L_97)
.L_97:
        /*006c*/ 	.word	0x00000000
        /*0070*/ 	.short	0x0000
        /*0072*/ 	.short	0x0000
        /*0074*/ 	.byte	0x00, 0xf5, 0x21, 0x00


	//----- nvinfo : EIATTR_SPARSE_MMA_MASK
	.align		4
.L_98:
        /*0078*/ 	.byte	0x03, 0x50
        /*007a*/ 	.short	0x0000


	//----- nvinfo : EIATTR_MAXREG_COUNT
	.align		4
        /*007c*/ 	.byte	0x03, 0x1b
        /*007e*/ 	.short	0x00ff


	//----- nvinfo : EIATTR_MERCURY_ISA_VERSION
	.align		4
        /*0080*/ 	.byte	0x03, 0x5f
        /*0082*/ 	.short	0x0101


	//----- nvinfo : EIATTR_VRC_CTA_INIT_COUNT
	.align		4
        /*0084*/ 	.byte	0x02, 0x4a
	.zero		1
	.zero		1


	//----- nvinfo : EIATTR_EXIT_INSTR_OFFSETS
	.align		4
        /*0088*/ 	.byte	0x04, 0x1c
        /*008a*/ 	.short	(.L_100 - .L_99)


	//   ....[0]....
.L_99:
        /*008c*/ 	.word	0x000000c0


	//   ....[1]....
        /*0090*/ 	.word	0x00000130


	//   ....[2]....
        /*0094*/ 	.word	0x00001230


	//----- nvinfo : EIATTR_CRS_STACK_SIZE
	.align		4
.L_100:
        /*0098*/ 	.byte	0x04, 0x1e
        /*009a*/ 	.short	(.L_102 - .L_101)
.L_101:
        /*009c*/ 	.word	0x00000000


	//----- nvinfo : EIATTR_CBANK_PARAM_SIZE
	.align		4
.L_102:
        /*00a0*/ 	.byte	0x03, 0x19
        /*00a2*/ 	.short	0x0028


	//----- nvinfo : EIATTR_PARAM_CBANK
	.align		4
        /*00a4*/ 	.byte	0x04, 0x0a
        /*00a6*/ 	.short	(.L_104 - .L_103)
	.align		4
.L_103:
        /*00a8*/ 	.word	index@(.nv.constant0._Z15rellenar_huecosPiiiiijP17curandStateXORWOW)
        /*00ac*/ 	.short	0x0380
        /*00ae*/ 	.short	0x0028


	//----- nvinfo : EIATTR_SW_WAR
	.align		4
.L_104:
        /*00b0*/ 	.byte	0x04, 0x36
        /*00b2*/ 	.short	(.L_106 - .L_105)
.L_105:
        /*00b4*/ 	.word	0x00000008
.L_106:


//--------------------- .nv.info._Z13random_matrixPiiiiijP17curandStateXORWOW --------------------------
	.section	.nv.info._Z13random_matrixPiiiiijP17curandStateXORWOW,"",@"SHT_CUDA_INFO"
	.sectionflags	@""
	.align	4


	//----- nvinfo : EIATTR_CUDA_API_VERSION
	.align		4
        /*0000*/ 	.byte	0x04, 0x37
        /*0002*/ 	.short	(.L_108 - .L_107)
.L_107:
        /*0004*/ 	.word	0x00000082


	//----- nvinfo : EIATTR_KPARAM_INFO
	.align		4
.L_108:
        /*0008*/ 	.byte	0x04, 0x17
        /*000a*/ 	.short	(.L_110 - .L_109)
.L_109:
        /*000c*/ 	.word	0x00000000
        /*0010*/ 	.short	0x0006
        /*0012*/ 	.short	0x0020
        /*0014*/ 	.byte	0x00, 0xf5, 0x21, 0x00


	//----- nvinfo : EIATTR_KPARAM_INFO
	.align		4
.L_110:
        /*0018*/ 	.byte	0x04, 0x17
        /*001a*/ 	.short	(.L_112 - .L_111)
.L_111:
        /*001c*/ 	.word	0x00000000
        /*0020*/ 	.short	0x0005
        /*0022*/ 	.short	0x0018
        /*0024*/ 	.byte	0x00, 0xf0, 0x11, 0x00


	//----- nvinfo : EIATTR_KPARAM_INFO
	.align		4
.L_112:
        /*0028*/ 	.byte	0x04, 0x17
        /*002a*/ 	.short	(.L_114 - .L_113)
.L_113:
        /*002c*/ 	.word	0x00000000
        /*0030*/ 	.short	0x0004
        /*0032*/ 	.short	0x0014
        /*0034*/ 	.byte	0x00, 0xf0, 0x11, 0x00


	//----- nvinfo : EIATTR_KPARAM_INFO
	.align		4
.L_114:
        /*0038*/ 	.byte	0x04, 0x17
        /*003a*/ 	.short	(.L_116 - .L_115)
.L_115:
        /*003c*/ 	.word	0x00000000
        /*0040*/ 	.short	0x0003
        /*0042*/ 	.short	0x0010
        /*0044*/ 	.byte	0x00, 0xf0, 0x11, 0x00


	//----- nvinfo : EIATTR_KPARAM_INFO
	.align		4
.L_116:
        /*0048*/ 	.byte	0x04, 0x17
        /*004a*/ 	.short	(.L_118 - .L_117)
.L_117:
        /*004c*/ 	.word	0x00000000
        /*0050*/ 	.short	0x0002
        /*0052*/ 	.short	0x000c
        /*0054*/ 	.byte	0x00, 0xf0, 0x11, 0x00


	//----- nvinfo : EIATTR_KPARAM_INFO
	.align		4
.L_118:
        /*0058*/ 	.byte	0x04, 0x17
        /*005a*/ 	.short	(.L_120 - .L_119)
.L_119:
        /*005c*/ 	.word	0x00000000
        /*0060*/ 	.short	0x0001
        /*0062*/ 	.short	0x0008
        /*0064*/ 	.byte	0x00, 0xf0, 0x11, 0x00


	//----- nvinfo : EIATTR_KPARAM_INFO
	.align		4
.L_120:
        /*0068*/ 	.byte	0x04, 0x17
        /*006a*/ 	.short	(.L_122 - .L_121)
.L_121:
        /*006c*/ 	.word	0x00000000
        /*0070*/ 	.short	0x0000
        /*0072*/ 	.short	0x0000
        /*0074*/ 	.byte	0x00, 0xf5, 0x21, 0x00


	//----- nvinfo : EIATTR_SPARSE_MMA_MASK
	.align		4
.L_122:
        /*0078*/ 	.byte	0x03, 0x50
        /*007a*/ 	.short	0x0000


	//----- nvinfo : EIATTR_MAXREG_COUNT
	.align		4
        /*007c*/ 	.byte	0x03, 0x1b
        /*007e*/ 	.short	0x00ff


	//----- nvinfo : EIATTR_MERCURY_ISA_VERSION
	.align		4
        /*0080*/ 	.byte	0x03, 0x5f
        /*0082*/ 	.short	0x0101


	//----- nvinfo : EIATTR_VRC_CTA_INIT_COUNT
	.align		4
        /*0084*/ 	.byte	0x02, 0x4a
	.zero		1
	.zero		1


	//----- nvinfo : EIATTR_EXIT_INSTR_OFFSETS
	.align		4
        /*0088*/ 	.byte	0x04, 0x1c
        /*008a*/ 	.short	(.L_124 - .L_123)


	//   ....[0]....
.L_123:
        /*008c*/ 	.word	0x000000c0


	//   ....[1]....
        /*0090*/ 	.word	0x000012c0


	//----- nvinfo : EIATTR_CRS_STACK_SIZE
	.align		4
.L_124:
        /*0094*/ 	.byte	0x04, 0x1e
        /*0096*/ 	.short	(.L_126 - .L_125)
.L_125:
        /*0098*/ 	.word	0x00000000


	//----- nvinfo : EIATTR_CBANK_PARAM_SIZE
	.align		4
.L_126:
        /*009c*/ 	.byte	0x03, 0x19
        /*009e*/ 	.short	0x0028


	//----- nvinfo : EIATTR_PARAM_CBANK
	.align		4
        /*00a0*/ 	.byte	0x04, 0x0a
        /*00a2*/ 	.short	(.L_128 - .L_127)
	.align		4
.L_127:
        /*00a4*/ 	.word	index@(.nv.constant0._Z13random_matrixPiiiiijP17curandStateXORWOW)
        /*00a8*/ 	.short	0x0380
        /*00aa*/ 	.short	0x0028


	//----- nvinfo : EIATTR_SW_WAR
	.align		4
.L_128:
        /*00ac*/ 	.byte	0x04, 0x36
        /*00ae*/ 	.short	(.L_130 - .L_129)
.L_129:
        /*00b0*/ 	.word	0x00000008
.L_130:


//--------------------- .nv.callgraph             --------------------------
	.section	.nv.callgraph,"",@"SHT_CUDA_CALLGRAPH"
	.align	4
	.sectionentsize	8
	.align		4
        /*0000*/ 	.word	0x00000000
	.align		4
        /*0004*/ 	.word	0xffffffff
	.align		4
        /*0008*/ 	.word	0x00000000
	.align		4
        /*000c*/ 	.word	0xfffffffe
	.align		4
        /*0010*/ 	.word	0x00000000
	.align		4
        /*0014*/ 	.word	0xfffffffd
	.align		4
        /*0018*/ 	.word	0x00000000
	.align		4
        /*001c*/ 	.word	0xfffffffc


//--------------------- .nv.constant4             --------------------------
	.section	.nv.constant4,"a",@progbits
	.align	8
	.align		8
.nv.constant4:
        /*0000*/ 	.dword	precalc_xorwow_matrix
	.align		8
        /*0008*/ 	.dword	precalc_xorwow_offset_matrix
	.align		8
        /*0010*/ 	.dword	mrg32k3aM1
	.align		8
        /*0018*/ 	.dword	mrg32k3aM2
	.align		8
        /*0020*/ 	.dword	mrg32k3aM1SubSeq
	.align		8
        /*0028*/ 	.dword	mrg32k3aM2SubSeq
	.align		8
        /*0030*/ 	.dword	mrg32k3aM1Seq
	.align		8
        /*0038*/ 	.dword	mrg32k3aM2Seq


//--------------------- .nv.constant3             --------------------------
	.section	.nv.constant3,"a",@progbits
	.align	8
.nv.constant3:
	.type		__cr_lgamma_table,@object
	.size		__cr_lgamma_table,(.L_8 - __cr_lgamma_table)
__cr_lgamma_table:
        /*0000*/ 	.byte	0x00, 0x00, 0x00, 0x00, 0x00, 0x00, 0x00, 0x00, 0x00, 0x00, 0x00, 0x00, 0x00, 0x00, 0x00, 0x00
        /*0010*/ 	.byte	0xef, 0x39, 0xfa, 0xfe, 0x42, 0x2e, 0xe6, 0x3f, 0x02, 0x20, 0x2a, 0xfa, 0x0b, 0xab, 0xfc, 0x3f
        /*0020*/ 	.byte	0xf9, 0x2c, 0x92, 0x7c, 0xa7, 0x6c, 0x09, 0x40, 0xc9, 0x79, 0x44, 0x3c, 0x64, 0x26, 0x13, 0x40
        /*0030*/ 	.byte	0xca, 0x01, 0xcf, 0x3a, 0x27, 0x51, 0x1a, 0x40, 0x30, 0xcc, 0x2d, 0xf3, 0xe1, 0x0c, 0x21, 0x40
        /*0040*/ 	.byte	0x0d, 0xb7, 0xfc, 0x82, 0x8e, 0x35, 0x25, 0x40
.L_8:


//--------------------- .text._Z4fillPii          --------------------------
	.section	.text._Z4fillPii,"ax",@progbits
	.align	128
        .global         _Z4fillPii
        .type           _Z4fillPii,@function
        .size           _Z4fillPii,(.L_x_38 - _Z4fillPii)
        .other          _Z4fillPii,@"STO_CUDA_ENTRY STV_DEFAULT"
_Z4fillPii:
.text._Z4fillPii:
[----:B------:R-:W-:Y:S01]  /*0000*/  LDC R1, c[0x0][0x37c] ;  /* 0x0000df00ff017b82 */ /* 0x000fe20000000800 */
[----:B------:R-:W0:Y:S07]  /*0010*/  S2R R5, SR_TID.X ;  /* 0x0000000000057919 */ /* 0x000e2e0000002100 */
[----:B------:R-:W0:Y:S01]  /*0020*/  S2UR UR4, SR_CTAID.X ;  /* 0x00000000000479c3 */ /* 0x000e220000002500 */
[----:B------:R-:W1:Y:S07]  /*0030*/  LDCU UR5, c[0x0][0x388] ;  /* 0x00007100ff0577ac */ /* 0x000e6e0008000800 */
[----:B------:R-:W0:Y:S02]  /*0040*/  LDC R0, c[0x0][0x360] ;  /* 0x0000d800ff007b82 */ /* 0x000e240000000800 */
[----:B0-----:R-:W-:-:S05]  /*0050*/  IMAD R5, R0, UR4, R5 ;  /* 0x0000000400057c24 */ /* 0x001fca000f8e0205 */
[----:B-1----:R-:W-:-:S13]  /*0060*/  ISETP.GE.AND P0, PT, R5, UR5, PT ;  /* 0x0000000505007c0c */ /* 0x002fda000bf06270 */
[----:B------:R-:W-:Y:S05]  /*0070*/  @P0 EXIT ;  /* 0x000000000000094d */ /* 0x000fea0003800000 */
[----:B------:R-:W0:Y:S01]  /*0080*/  LDC.64 R2, c[0x0][0x380] ;  /* 0x0000e000ff027b82 */ /* 0x000e220000000a00 */
[----:B------:R-:W1:Y:S01]  /*0090*/  LDCU.64 UR4, c[0x0][0x358] ;  /* 0x00006b00ff0477ac */ /* 0x000e620008000a00 */
[----:B------:R-:W-:Y:S01]  /*00a0*/  MOV R7, 0xffffffff ;  /* 0xffffffff00077802 */ /* 0x000fe20000000f00 */
[----:B0-----:R-:W-:-:S05]  /*00b0*/  IMAD.WIDE R2, R5, 0x4, R2 ;  /* 0x0000000405027825 */ /* 0x001fca00078e0202 */
[----:B-1----:R-:W-:Y:S01]  /*00c0*/  STG.E desc[UR4][R2.64], R7 ;  /* 0x0000000702007986 */ /* 0x002fe2000c101904 */
[----:B------:R-:W-:Y:S05]  /*00d0*/  EXIT ;  /* 0x000000000000794d */ /* 0x000fea0003800000 */
.L_x_0:
[----:B------:R-:W-:-:S00]  /*00e0*/  BRA `(.L_x_0) ;  /* 0xfffffffc00fc7947 */ /* 0x000fc0000383ffff */
[----:B------:R-:W-:-:S00]  /*00f0*/  NOP ;  /* 0x0000000000007918 */ /* 0x000fc00000000000 */
        /* <DEDUP_REMOVED lines=8> */
.L_x_38:


//--------------------- .text._Z14caer_caramelosPiii --------------------------
	.section	.text._Z14caer_caramelosPiii,"ax",@progbits
	.align	128
        .global         _Z14caer_caramelosPiii
        .type           _Z14caer_caramelosPiii,@function
        .size           _Z14caer_caramelosPiii,(.L_x_39 - _Z14caer_caramelosPiii)
        .other          _Z14caer_caramelosPiii,@"STO_CUDA_ENTRY STV_DEFAULT"
_Z14caer_caramelosPiii:
.text._Z14caer_caramelosPiii:
[----:B------:R-:W-:Y:S01]  /*0000*/  LDC R1, c[0x0][0x37c] ;  /* 0x0000df00ff017b82 */ /* 0x000fe20000000800 */
[----:B------:R-:W0:Y:S07]  /*0010*/  S2R R5, SR_TID.Y ;  /* 0x0000000000057919 */ /* 0x000e2e0000002200 */
[----:B------:R-:W1:Y:S01]  /*0020*/  S2UR UR5, SR_CTAID.Y ;  /* 0x00000000000579c3 */ /* 0x000e620000002600 */
[----:B------:R-:W2:Y:S01]  /*0030*/  LDCU UR8, c[0x0][0x360] ;  /* 0x00006c00ff0877ac */ /* 0x000ea20008000800 */
[----:B------:R-:W-:Y:S01]  /*0040*/  BSSY.RECONVERGENT B0, `(.L_x_1) ;  /* 0x00000d3000007945 */ /* 0x000fe20003800200 */
[----:B------:R-:W2:Y:S01]  /*0050*/  S2R R3, SR_TID.X ;  /* 0x0000000000037919 */ /* 0x000ea20000002100 */
[----:B------:R-:W-:Y:S01]  /*0060*/  IMAD.MOV.U32 R19, RZ, RZ, RZ ;  /* 0x000000ffff137224 */ /* 0x000fe200078e00ff */
[----:B------:R-:W1:Y:S01]  /*0070*/  LDCU UR4, c[0x0][0x364] ;  /* 0x00006c80ff0477ac */ /* 0x000e620008000800 */
[----:B------:R-:W2:Y:S02]  /*0080*/  S2R R2, SR_CTAID.X ;  /* 0x0000000000027919 */ /* 0x000ea40000002500 */
[----:B------:R-:W3:Y:S01]  /*0090*/  LDC R7, c[0x0][0x388] ;  /* 0x0000e200ff077b82 */ /* 0x000ee20000000800 */
[----:B------:R-:W4:Y:S01]  /*00a0*/  LDCU.64 UR6, c[0x0][0x358] ;  /* 0x00006b00ff0677ac */ /* 0x000f220008000a00 */
[----:B-1----:R-:W-:-:S06]  /*00b0*/  UIMAD UR4, UR4, UR5, URZ ;  /* 0x00000005040472a4 */ /* 0x002fcc000f8e02ff */
[----:B0-----:R-:W-:-:S05]  /*00c0*/  VIADD R0, R5, UR4 ;  /* 0x0000000405007c36 */ /* 0x001fca0008000000 */
[----:B---3--:R-:W-:Y:S01]  /*00d0*/  ISETP.GE.AND P0, PT, R0, R7, PT ;  /* 0x000000070000720c */ /* 0x008fe20003f06270 */
[----:B--2---:R-:W-:-:S12]  /*00e0*/  IMAD R3, R2, UR8, R3 ;  /* 0x0000000802037c24 */ /* 0x004fd8000f8e0203 */
[----:B----4-:R-:W-:Y:S05]  /*00f0*/  @P0 BRA `(.L_x_2) ;  /* 0x0000000c001c0947 */ /* 0x010fea0003800000 */
[----:B------:R-:W-:Y:S01]  /*0100*/  IADD3 R2, PT, PT, R5, UR4, -R7 ;  /* 0x0000000405027c10 */ /* 0x000fe2000fffe807 */
[----:B------:R-:W-:Y:S01]  /*0110*/  BSSY.RECONVERGENT B1, `(.L_x_3) ;  /* 0x0000064000017945 */ /* 0x000fe20003800200 */
[----:B------:R-:W-:Y:S01]  /*0120*/  IADD3 R4, PT, PT, -R0, R7, RZ ;  /* 0x0000000700047210 */ /* 0x000fe20007ffe1ff */
[----:B------:R-:W-:Y:S01]  /*0130*/  IMAD.MOV.U32 R19, RZ, RZ, RZ ;  /* 0x000000ffff137224 */ /* 0x000fe200078e00ff */
[----:B------:R-:W-:Y:S01]  /*0140*/  ISETP.GT.U32.AND P1, PT, R2, -0x10, PT ;  /* 0xfffffff00200780c */ /* 0x000fe20003f24070 */
[----:B------:R-:W-:Y:S01]  /*0150*/  IMAD.MOV.U32 R2, RZ, RZ, R0 ;  /* 0x000000ffff027224 */ /* 0x000fe200078e0000 */
[----:B------:R-:W-:-:S04]  /*0160*/  LOP3.LUT R5, R4, 0xf, RZ, 0xc0, !PT ;  /* 0x0000000f04057812 */ /* 0x000fc800078ec0ff */
[----:B------:R-:W-:-:S07]  /*0170*/  ISETP.NE.AND P0, PT, R5, RZ, PT ;  /* 0x000000ff0500720c */ /* 0x000fce0003f05270 */
[----:B------:R-:W-:Y:S06]  /*0180*/  @P1 BRA `(.L_x_4) ;  /* 0x0000000400701947 */ /* 0x000fec0003800000 */
[----:B------:R-:W0:Y:S01]  /*0190*/  LDC R7, c[0x0][0x38c] ;  /* 0x0000e300ff077b82 */ /* 0x000e220000000800 */
[----:B------:R-:W-:Y:S01]  /*01a0*/  LOP3.LUT R6, R4, 0xfffffff0, RZ, 0xc0, !PT ;  /* 0xfffffff004067812 */ /* 0x000fe200078ec0ff */
[----:B------:R-:W-:Y:S02]  /*01b0*/  HFMA2 R19, -RZ, RZ, 0, 0 ;  /* 0x00000000ff137431 */ /* 0x000fe400000001ff */
[----:B------:R-:W-:Y:S02]  /*01c0*/  IMAD.MOV.U32 R2, RZ, RZ, R0 ;  /* 0x000000ffff027224 */ /* 0x000fe400078e0000 */
[----:B------:R-:W-:Y:S02]  /*01d0*/  IMAD.MOV R6, RZ, RZ, -R6 ;  /* 0x000000ffff067224 */ /* 0x000fe400078e0a06 */
[----:B------:R-:W1:Y:S01]  /*01e0*/  LDC.64 R14, c[0x0][0x380] ;  /* 0x0000e000ff0e7b82 */ /* 0x000e620000000a00 */
[----:B0-----:R-:W-:-:S07]  /*01f0*/  IMAD R8, R0, R7, R3 ;  /* 0x0000000700087224 */ /* 0x001fce00078e0203 */
.L_x_5:
[----:B-1----:R-:W-:-:S05]  /*0200*/  IMAD.WIDE R22, R8, 0x4, R14 ;  /* 0x0000000408167825 */ /* 0x002fca00078e020e */
[----:B------:R-:W2:Y:S01]  /*0210*/  LDG.E R18, desc[UR6][R22.64] ;  /* 0x0000000616127981 */ /* 0x000ea2000c1e1900 */
[----:B------:R-:W-:-:S05]  /*0220*/  IMAD.WIDE R28, R7, 0x4, R22 ;  /* 0x00000004071c7825 */ /* 0x000fca00078e0216 */
[----:B------:R-:W3:Y:S01]  /*0230*/  LDG.E R20, desc[UR6][R28.64] ;  /* 0x000000061c147981 */ /* 0x000ee2000c1e1900 */
[----:B------:R-:W-:-:S05]  /*0240*/  IMAD.WIDE R24, R7, 0x4, R28 ;  /* 0x0000000407187825 */ /* 0x000fca00078e021c */
[----:B------:R0:W4:Y:S02]  /*0250*/  LDG.E R9, desc[UR6][R24.64] ;  /* 0x0000000618097981 */ /* 0x000124000c1e1900 */
[----:B0-----:R-:W-:-:S05]  /*0260*/  IMAD.WIDE R24, R7, 0x4, R24 ;  /* 0x0000000407187825 */ /* 0x001fca00078e0218 */
[----:B------:R-:W5:Y:S01]  /*0270*/  LDG.E R10, desc[UR6][R24.64] ;  /* 0x00000006180a7981 */ /* 0x000f62000c1e1900 */
[----:B------:R-:W-:-:S05]  /*0280*/  IMAD.WIDE R26, R7, 0x4, R24 ;  /* 0x00000004071a7825 */ /* 0x000fca00078e0218 */
[----:B------:R-:W5:Y:S01]  /*0290*/  LDG.E R11, desc[UR6][R26.64] ;  /* 0x000000061a0b7981 */ /* 0x000f62000c1e1900 */
[----:B------:R-:W-:-:S05]  /*02a0*/  IMAD.WIDE R16, R7, 0x4, R26 ;  /* 0x0000000407107825 */ /* 0x000fca00078e021a */
[----:B------:R0:W5:Y:S02]  /*02b0*/  LDG.E R12, desc[UR6][R16.64] ;  /* 0x00000006100c7981 */ /* 0x000164000c1e1900 */
[----:B0-----:R-:W-:-:S05]  /*02c0*/  IMAD.WIDE R16, R7, 0x4, R16 ;  /* 0x0000000407107825 */ /* 0x001fca00078e0210 */
[----:B------:R-:W5:Y:S01]  /*02d0*/  LDG.E R13, desc[UR6][R16.64] ;  /* 0x00000006100d7981 */ /* 0x000f62000c1e1900 */
[----:B------:R-:W-:-:S05]  /*02e0*/  IMAD.WIDE R28, R7, 0x4, R16 ;  /* 0x00000004071c7825 */ /* 0x000fca00078e0210 */
[----:B------:R0:W5:Y:S02]  /*02f0*/  LDG.E R22, desc[UR6][R28.64] ;  /* 0x000000061c167981 */ /* 0x000164000c1e1900 */
[----:B0-----:R-:W-:-:S05]  /*0300*/  IMAD.WIDE R28, R7, 0x4, R28 ;  /* 0x00000004071c7825 */ /* 0x001fca00078e021c */
[----:B------:R0:W5:Y:S02]  /*0310*/  LDG.E R23, desc[UR6][R28.64] ;  /* 0x000000061c177981 */ /* 0x000164000c1e1900 */
[----:B0-----:R-:W-:-:S05]  /*0320*/  IMAD.WIDE R28, R7, 0x4, R28 ;  /* 0x00000004071c7825 */ /* 0x001fca00078e021c */
[----:B------:R-:W5:Y:S01]  /*0330*/  LDG.E R24, desc[UR6][R28.64] ;  /* 0x000000061c187981 */ /* 0x000f62000c1e1900 */
[----:B------:R-:W-:-:S05]  /*0340*/  IMAD.WIDE R26, R7, 0x4, R28 ;  /* 0x00000004071a7825 */ /* 0x000fca00078e021c */
[----:B------:R-:W5:Y:S01]  /*0350*/  LDG.E R25, desc[UR6][R26.64] ;  /* 0x000000061a197981 */ /* 0x000f62000c1e1900 */
[----:B------:R-:W-:-:S05]  /*0360*/  IMAD.WIDE R16, R7, 0x4, R26 ;  /* 0x0000000407107825 */ /* 0x000fca00078e021a */
[----:B------:R0:W5:Y:S02]  /*0370*/  LDG.E R26, desc[UR6][R16.64] ;  /* 0x00000006101a7981 */ /* 0x000164000c1e1900 */
[----:B0-----:R-:W-:-:S05]  /*0380*/  IMAD.WIDE R16, R7, 0x4, R16 ;  /* 0x0000000407107825 */ /* 0x001fca00078e0210 */
[----:B------:R0:W5:Y:S01]  /*0390*/  LDG.E R27, desc[UR6][R16.64] ;  /* 0x00000006101b7981 */ /* 0x000162000c1e1900 */
[----:B------:R-:W-:Y:S01]  /*03a0*/  IADD3 R28, PT, PT, R19, 0x1, RZ ;  /* 0x00000001131c7810 */ /* 0x000fe20007ffe0ff */
[----:B0-----:R-:W-:-:S05]  /*03b0*/  IMAD.WIDE R16, R7, 0x4, R16 ;  /* 0x0000000407107825 */ /* 0x001fca00078e0210 */
[----:B------:R-:W5:Y:S01]  /*03c0*/  LDG.E R29, desc[UR6][R16.64] ;  /* 0x00000006101d7981 */ /* 0x000f62000c1e1900 */
[----:B--2---:R-:W-:-:S13]  /*03d0*/  ISETP.NE.AND P1, PT, R18, -0x1, PT ;  /* 0xffffffff1200780c */ /* 0x004fda0003f25270 */
[----:B------:R-:W-:Y:S02]  /*03e0*/  @P1 IMAD.MOV R28, RZ, RZ, R19 ;  /* 0x000000ffff1c1224 */ /* 0x000fe400078e0213 */
[----:B------:R-:W-:-:S05]  /*03f0*/  IMAD.WIDE R18, R7, 0x4, R16 ;  /* 0x0000000407127825 */ /* 0x000fca00078e0210 */
[----:B------:R-:W2:Y:S01]  /*0400*/  LDG.E R16, desc[UR6][R18.64] ;  /* 0x0000000612107981 */ /* 0x000ea2000c1e1900 */
[----:B---3--:R-:W-:Y:S01]  /*0410*/  ISETP.NE.AND P2, PT, R20, -0x1, PT ;  /* 0xffffffff1400780c */ /* 0x008fe20003f45270 */
[----:B------:R-:W-:-:S06]  /*0420*/  IMAD.WIDE R20, R7, 0x4, R18 ;  /* 0x0000000407147825 */ /* 0x000fcc00078e0212 */
[----:B------:R-:W3:Y:S01]  /*0430*/  LDG.E R20, desc[UR6][R20.64] ;  /* 0x0000000614147981 */ /* 0x000ee2000c1e1900 */
[----:B----4-:R-:W-:Y:S01]  /*0440*/  ISETP.NE.AND P1, PT, R9, -0x1, PT ;  /* 0xffffffff0900780c */ /* 0x010fe20003f25270 */
[----:B------:R-:W-:-:S04]  /*0450*/  VIADD R9, R28, 0x1 ;  /* 0x000000011c097836 */ /* 0x000fc80000000000 */
[----:B------:R-:W-:Y:S02]  /*0460*/  @P2 IADD3 R9, PT, PT, R28, RZ, RZ ;  /* 0x000000ff1c092210 */ /* 0x000fe40007ffe0ff */
[----:B-----5:R-:W-:-:S03]  /*0470*/  ISETP.NE.AND P2, PT, R10, -0x1, PT ;  /* 0xffffffff0a00780c */ /* 0x020fc60003f45270 */
[----:B------:R-:W-:-:S03]  /*0480*/  VIADD R10, R9, 0x1 ;  /* 0x00000001090a7836 */ /* 0x000fc60000000000 */
[----:B------:R-:W-:Y:S01]  /*0490*/  @P1 IMAD.MOV R10, RZ, RZ, R9 ;  /* 0x000000ffff0a1224 */ /* 0x000fe200078e0209 */
[----:B------:R-:W-:-:S04]  /*04a0*/  ISETP.NE.AND P1, PT, R11, -0x1, PT ;  /* 0xffffffff0b00780c */ /* 0x000fc80003f25270 */
[----:B------:R-:W-:Y:S02]  /*04b0*/  IADD3 R9, PT, PT, R10, 0x1, RZ ;  /* 0x000000010a097810 */ /* 0x000fe40007ffe0ff */
        /* <DEDUP_REMOVED lines=12> */
[----:B------:R-:W-:-:S05]  /*0580*/  @P2 IMAD.MOV R9, RZ, RZ, R10 ;  /* 0x000000ffff092224 */ /* 0x000fca00078e020a */
[----:B------:R-:W-:Y:S02]  /*0590*/  IADD3 R10, PT, PT, R9, 0x1, RZ ;  /* 0x00000001090a7810 */ /* 0x000fe40007ffe0ff */
[----:B------:R-:W-:Y:S01]  /*05a0*/  ISETP.NE.AND P2, PT, R24, -0x1, PT ;  /* 0xffffffff1800780c */ /* 0x000fe20003f45270 */
[----:B------:R-:W-:Y:S01]  /*05b0*/  @P1 IMAD.MOV R10, RZ, RZ, R9 ;  /* 0x000000ffff0a1224 */ /* 0x000fe200078e0209 */
[----:B------:R-:W-:-:S04]  /*05c0*/  ISETP.NE.AND P1, PT, R25, -0x1, PT ;  /* 0xffffffff1900780c */ /* 0x000fc80003f25270 */
[----:B------:R-:W-:-:S07]  /*05d0*/  IADD3 R9, PT, PT, R10, 0x1, RZ ;  /* 0x000000010a097810 */ /* 0x000fce0007ffe0ff */
[----:B------:R-:W-:Y:S01]  /*05e0*/  @P2 IMAD.MOV R9, RZ, RZ, R10 ;  /* 0x000000ffff092224 */ /* 0x000fe200078e020a */
[----:B------:R-:W-:-:S04]  /*05f0*/  ISETP.NE.AND P2, PT, R26, -0x1, PT ;  /* 0xffffffff1a00780c */ /* 0x000fc80003f45270 */
[----:B------:R-:W-:Y:S01]  /*0600*/  IADD3 R10, PT, PT, R9, 0x1, RZ ;  /* 0x00000001090a7810 */ /* 0x000fe20007ffe0ff */
[----:B------:R-:W-:-:S05]  /*0610*/  @P1 IMAD.MOV R10, RZ, RZ, R9 ;  /* 0x000000ffff0a1224 */ /* 0x000fca00078e0209 */
[----:B------:R-:W-:Y:S02]  /*0620*/  IADD3 R9, PT, PT, R10, 0x1, RZ ;  /* 0x000000010a097810 */ /* 0x000fe40007ffe0ff */
[----:B------:R-:W-:Y:S01]  /*0630*/  ISETP.NE.AND P1, PT, R27, -0x1, PT ;  /* 0xffffffff1b00780c */ /* 0x000fe20003f25270 */
[----:B------:R-:W-:-:S05]  /*0640*/  @P2 IMAD.MOV R9, RZ, RZ, R10 ;  /* 0x000000ffff092224 */ /* 0x000fca00078e020a */
[----:B------:R-:W-:Y:S02]  /*0650*/  IADD3 R10, PT, PT, R9, 0x1, RZ ;  /* 0x00000001090a7810 */ /* 0x000fe40007ffe0ff */
[----:B------:R-:W-:-:S05]  /*0660*/  ISETP.NE.AND P2, PT, R29, -0x1, PT ;  /* 0xffffffff1d00780c */ /* 0x000fca0003f45270 */
[----:B------:R-:W-:Y:S02]  /*0670*/  @P1 IMAD.MOV R10, RZ, RZ, R9 ;  /* 0x000000ffff0a1224 */ /* 0x000fe400078e0209 */
[----:B------:R-:W-:-:S03]  /*0680*/  VIADD R6, R6, 0x10 ;  /* 0x0000001006067836 */ /* 0x000fc60000000000 */
[----:B------:R-:W-:-:S03]  /*0690*/  IADD3 R9, PT, PT, R10, 0x1, RZ ;  /* 0x000000010a097810 */ /* 0x000fc60007ffe0ff */
[----:B------:R-:W-:-:S05]  /*06a0*/  @P2 IMAD.MOV R9, RZ, RZ, R10 ;  /* 0x000000ffff092224 */ /* 0x000fca00078e020a */
[----:B------:R-:W-:Y:S02]  /*06b0*/  IADD3 R10, PT, PT, R9, 0x1, RZ ;  /* 0x00000001090a7810 */ /* 0x000fe40007ffe0ff */
[----:B------:R-:W-:Y:S02]  /*06c0*/  IADD3 R2, PT, PT, R2, 0x10, RZ ;  /* 0x0000001002027810 */ /* 0x000fe40007ffe0ff */
[----:B------:R-:W-:Y:S02]  /*06d0*/  LEA R8, R7, R8, 0x4 ;  /* 0x0000000807087211 */ /* 0x000fe400078e20ff */
[----:B--2---:R-:W-:Y:S02]  /*06e0*/  ISETP.NE.AND P1, PT, R16, -0x1, PT ;  /* 0xffffffff1000780c */ /* 0x004fe40003f25270 */
[----:B---3--:R-:W-:-:S11]  /*06f0*/  ISETP.NE.AND P2, PT, R20, -0x1, PT ;  /* 0xffffffff1400780c */ /* 0x008fd60003f45270 */
[----:B------:R-:W-:Y:S02]  /*0700*/  @P1 IADD3 R10, PT, PT, R9, RZ, RZ ;  /* 0x000000ff090a1210 */ /* 0x000fe40007ffe0ff */
[----:B------:R-:W-:-:S03]  /*0710*/  ISETP.NE.AND P1, PT, R6, RZ, PT ;  /* 0x000000ff0600720c */ /* 0x000fc60003f25270 */
[----:B------:R-:W-:Y:S02]  /*0720*/  VIADD R19, R10, 0x1 ;  /* 0x000000010a137836 */ /* 0x000fe40000000000 */
[----:B------:R-:W-:-:S08]  /*0730*/  @P2 IMAD.MOV R19, RZ, RZ, R10 ;  /* 0x000000ffff132224 */ /* 0x000fd000078e020a */
[----:B------:R-:W-:Y:S05]  /*0740*/  @P1 BRA `(.L_x_5) ;  /* 0xfffffff800ac1947 */ /* 0x000fea000383ffff */
.L_x_4:
[----:B------:R-:W-:Y:S05]  /*0750*/  BSYNC.RECONVERGENT B1 ;  /* 0x0000000000017941 */ /* 0x000fea0003800200 */
.L_x_3:
[----:B------:R-:W-:Y:S05]  /*0760*/  @!P0 BRA `(.L_x_2) ;  /* 0x0000000400808947 */ /* 0x000fea0003800000 */
[----:B------:R-:W-:Y:S01]  /*0770*/  ISETP.GE.U32.AND P1, PT, R5, 0x8, PT ;  /* 0x000000080500780c */ /* 0x000fe20003f26070 */
[----:B------:R-:W-:Y:S01]  /*0780*/  BSSY.RECONVERGENT B1, `(.L_x_6) ;  /* 0x0000030000017945 */ /* 0x000fe20003800200 */
[----:B------:R-:W-:-:S04]  /*0790*/  LOP3.LUT R20, R4, 0x7, RZ, 0xc0, !PT ;  /* 0x0000000704147812 */ /* 0x000fc800078ec0ff */
[----:B------:R-:W-:-:S07]  /*07a0*/  ISETP.NE.AND P0, PT, R20, RZ, PT ;  /* 0x000000ff1400720c */ /* 0x000fce0003f05270 */
[----:B------:R-:W-:Y:S06]  /*07b0*/  @!P1 BRA `(.L_x_7) ;  /* 0x0000000000b09947 */ /* 0x000fec0003800000 */
[----:B------:R-:W0:Y:S08]  /*07c0*/  LDC R5, c[0x0][0x38c] ;  /* 0x0000e300ff057b82 */ /* 0x000e300000000800 */
[----:B------:R-:W1:Y:S01]  /*07d0*/  LDC.64 R6, c[0x0][0x380] ;  /* 0x0000e000ff067b82 */ /* 0x000e620000000a00 */
[----:B0-----:R-:W-:-:S04]  /*07e0*/  IMAD R9, R2, R5, R3 ;  /* 0x0000000502097224 */ /* 0x001fc800078e0203 */
[----:B-1----:R-:W-:-:S05]  /*07f0*/  IMAD.WIDE R6, R9, 0x4, R6 ;  /* 0x0000000409067825 */ /* 0x002fca00078e0206 */
[----:B------:R0:W2:Y:S01]  /*0800*/  LDG.E R25, desc[UR6][R6.64] ;  /* 0x0000000606197981 */ /* 0x0000a2000c1e1900 */
[----:B------:R-:W-:-:S05]  /*0810*/  IMAD.WIDE R8, R5, 0x4, R6 ;  /* 0x0000000405087825 */ /* 0x000fca00078e0206 */
[----:B------:R1:W3:Y:S01]  /*0820*/  LDG.E R18, desc[UR6][R8.64] ;  /* 0x0000000608127981 */ /* 0x0002e2000c1e1900 */
[----:B------:R-:W-:-:S05]  /*0830*/  IMAD.WIDE R10, R5, 0x4, R8 ;  /* 0x00000004050a7825 */ /* 0x000fca00078e0208 */
[----:B------:R-:W4:Y:S01]  /*0840*/  LDG.E R21, desc[UR6][R10.64] ;  /* 0x000000060a157981 */ /* 0x000f22000c1e1900 */
[----:B------:R-:W-:-:S05]  /*0850*/  IMAD.WIDE R12, R5, 0x4, R10 ;  /* 0x00000004050c7825 */ /* 0x000fca00078e020a */
[----:B------:R-:W5:Y:S01]  /*0860*/  LDG.E R22, desc[UR6][R12.64] ;  /* 0x000000060c167981 */ /* 0x000f62000c1e1900 */
[----:B------:R-:W-:-:S05]  /*0870*/  IMAD.WIDE R14, R5, 0x4, R12 ;  /* 0x00000004050e7825 */ /* 0x000fca00078e020c */
[----:B------:R-:W5:Y:S01]  /*0880*/  LDG.E R23, desc[UR6][R14.64] ;  /* 0x000000060e177981 */ /* 0x000f62000c1e1900 */
[----:B------:R-:W-:-:S05]  /*0890*/  IMAD.WIDE R16, R5, 0x4, R14 ;  /* 0x0000000405107825 */ /* 0x000fca00078e020e */
[----:B------:R-:W5:Y:S01]  /*08a0*/  LDG.E R24, desc[UR6][R16.64] ;  /* 0x0000000610187981 */ /* 0x000f62000c1e1900 */
[----:B0-----:R-:W-:-:S05]  /*08b0*/  IMAD.WIDE R6, R5, 0x4, R16 ;  /* 0x0000000405067825 */ /* 0x001fca00078e0210 */
[----:B------:R0:W5:Y:S01]  /*08c0*/  LDG.E R26, desc[UR6][R6.64] ;  /* 0x00000006061a7981 */ /* 0x000162000c1e1900 */
[----:B-1----:R-:W-:-:S06]  /*08d0*/  IMAD.WIDE R8, R5, 0x4, R6 ;  /* 0x0000000405087825 */ /* 0x002fcc00078e0206 */
[----:B------:R-:W5:Y:S01]  /*08e0*/  LDG.E R8, desc[UR6][R8.64] ;  /* 0x0000000608087981 */ /* 0x000f62000c1e1900 */
[----:B------:R-:W-:Y:S01]  /*08f0*/  VIADD R5, R19, 0x1 ;  /* 0x0000000113057836 */ /* 0x000fe20000000000 */
[----:B------:R-:W-:Y:S02]  /*0900*/  IADD3 R2, PT, PT, R2, 0x8, RZ ;  /* 0x0000000802027810 */ /* 0x000fe40007ffe0ff */
[----:B--2---:R-:W-:Y:S02]  /*0910*/  ISETP.NE.AND P2, PT, R25, -0x1, PT ;  /* 0xffffffff1900780c */ /* 0x004fe40003f45270 */
[----:B---3--:R-:W-:-:S11]  /*0920*/  ISETP.NE.AND P1, PT, R18, -0x1, PT ;  /* 0xffffffff1200780c */ /* 0x008fd60003f25270 */
[----:B------:R-:W-:Y:S02]  /*0930*/  @P2 IADD3 R5, PT, PT, R19, RZ, RZ ;  /* 0x000000ff13052210 */ /* 0x000fe40007ffe0ff */
[----:B----4-:R-:W-:-:S03]  /*0940*/  ISETP.NE.AND P2, PT, R21, -0x1, PT ;  /* 0xffffffff1500780c */ /* 0x010fc60003f45270 */
[C---:B------:R-:W-:Y:S01]  /*0950*/  VIADD R10, R5.reuse, 0x1 ;  /* 0x00000001050a7836 */ /* 0x040fe20000000000 */
[----:B------:R-:W-:Y:S02]  /*0960*/  @P1 IADD3 R10, PT, PT, R5, RZ, RZ ;  /* 0x000000ff050a1210 */ /* 0x000fe40007ffe0ff */
[----:B-----5:R-:W-:-:S03]  /*0970*/  ISETP.NE.AND P1, PT, R22, -0x1, PT ;  /* 0xffffffff1600780c */ /* 0x020fc60003f25270 */
[----:B------:R-:W-:-:S04]  /*0980*/  VIADD R5, R10, 0x1 ;  /* 0x000000010a057836 */ /* 0x000fc80000000000 */
[----:B------:R-:W-:Y:S02]  /*0990*/  @P2 IADD3 R5, PT, PT, R10, RZ, RZ ;  /* 0x000000ff0a052210 */ /* 0x000fe40007ffe0ff */
[----:B------:R-:W-:-:S03]  /*09a0*/  ISETP.NE.AND P2, PT, R23, -0x1, PT ;  /* 0xffffffff1700780c */ /* 0x000fc60003f45270 */
[C---:B0-----:R-:W-:Y:S01]  /*09b0*/  VIADD R6, R5.reuse, 0x1 ;  /* 0x0000000105067836 */ /* 0x041fe20000000000 */
[----:B------:R-:W-:Y:S02]  /*09c0*/  @P1 IADD3 R6, PT, PT, R5, RZ, RZ ;  /* 0x000000ff05061210 */ /* 0x000fe40007ffe0ff */
[----:B------:R-:W-:-:S03]  /*09d0*/  ISETP.NE.AND P1, PT, R24, -0x1, PT ;  /* 0xffffffff1800780c */ /* 0x000fc60003f25270 */
[----:B------:R-:W-:-:S04]  /*09e0*/  VIADD R5, R6, 0x1 ;  /* 0x0000000106057836 */ /* 0x000fc80000000000 */
[----:B------:R-:W-:Y:S02]  /*09f0*/  @P2 IADD3 R5, PT, PT, R6, RZ, RZ ;  /* 0x000000ff06052210 */ /* 0x000fe40007ffe0ff */
[----:B------:R-:W-:-:S03]  /*0a00*/  ISETP.NE.AND P2, PT, R26, -0x1, PT ;  /* 0xffffffff1a00780c */ /* 0x000fc60003f45270 */
[C---:B------:R-:W-:Y:S01]  /*0a10*/  VIADD R6, R5.reuse, 0x1 ;  /* 0x0000000105067836 */ /* 0x040fe20000000000 */
[----:B------:R-:W-:Y:S02]  /*0a20*/  @P1 IADD3 R6, PT, PT, R5, RZ, RZ ;  /* 0x000000ff05061210 */ /* 0x000fe40007ffe0ff */
[----:B------:R-:W-:-:S03]  /*0a30*/  ISETP.NE.AND P1, PT, R8, -0x1, PT ;  /* 0xffffffff0800780c */ /* 0x000fc60003f25270 */
[----:B------:R-:W-:-:S04]  /*0a40*/  VIADD R5, R6, 0x1 ;  /* 0x0000000106057836 */ /* 0x000fc80000000000 */
[----:B------:R-:W-:-:S05]  /*0a50*/  @P2 IADD3 R5, PT, PT, R6, RZ, RZ ;  /* 0x000000ff06052210 */ /* 0x000fca0007ffe0ff */
[----:B------:R-:W-:Y:S02]  /*0a60*/  VIADD R19, R5, 0x1 ;  /* 0x0000000105137836 */ /* 0x000fe40000000000 */
[----:B------:R-:W-:-:S07]  /*0a70*/  @P1 IMAD.MOV R19, RZ, RZ, R5 ;  /* 0x000000ffff131224 */ /* 0x000fce00078e0205 */
.L_x_7:
[----:B------:R-:W-:Y:S05]  /*0a80*/  BSYNC.RECONVERGENT B1 ;  /* 0x0000000000017941 */ /* 0x000fea0003800200 */
.L_x_6:
        /* <DEDUP_REMOVED lines=10> */
[----:B------:R-:W2:Y:S01]  /*0b30*/  LDG.E R15, desc[UR6][R4.64] ;  /* 0x00000006040f7981 */ /* 0x000ea2000c1e1900 */
[----:B------:R-:W-:-:S05]  /*0b40*/  IMAD.WIDE R6, R11, 0x4, R4 ;  /* 0x000000040b067825 */ /* 0x000fca00078e0204 */
[----:B------:R-:W3:Y:S01]  /*0b50*/  LDG.E R13, desc[UR6][R6.64] ;  /* 0x00000006060d7981 */ /* 0x000ee2000c1e1900 */
[----:B------:R-:W-:-:S05]  /*0b60*/  IMAD.WIDE R8, R11, 0x4, R6 ;  /* 0x000000040b087825 */ /* 0x000fca00078e0206 */
[----:B------:R-:W4:Y:S01]  /*0b70*/  LDG.E R14, desc[UR6][R8.64] ;  /* 0x00000006080e7981 */ /* 0x000f22000c1e1900 */
[----:B------:R-:W-:-:S06]  /*0b80*/  IMAD.WIDE R10, R11, 0x4, R8 ;  /* 0x000000040b0a7825 */ /* 0x000fcc00078e0208 */
[----:B------:R-:W5:Y:S01]  /*0b90*/  LDG.E R10, desc[UR6][R10.64] ;  /* 0x000000060a0a7981 */ /* 0x000f62000c1e1900 */
[----:B------:R-:W-:Y:S01]  /*0ba0*/  VIADD R2, R2, 0x4 ;  /* 0x0000000402027836 */ /* 0x000fe20000000000 */
[----:B--2---:R-:W-:Y:S02]  /*0bb0*/  ISETP.NE.AND P2, PT, R15, -0x1, PT ;  /* 0xffffffff0f00780c */ /* 0x004fe40003f45270 */
[----:B---3--:R-:W-:Y:S02]  /*0bc0*/  ISETP.NE.AND P1, PT, R13, -0x1, PT ;  /* 0xffffffff0d00780c */ /* 0x008fe40003f25270 */
[----:B------:R-:W-:-:S09]  /*0bd0*/  IADD3 R13, PT, PT, R19, 0x1, RZ ;  /* 0x00000001130d7810 */ /* 0x000fd20007ffe0ff */
[----:B------:R-:W-:Y:S01]  /*0be0*/  @P2 IMAD.MOV R13, RZ, RZ, R19 ;  /* 0x000000ffff0d2224 */ /* 0x000fe200078e0213 */
[----:B----4-:R-:W-:-:S04]  /*0bf0*/  ISETP.NE.AND P2, PT, R14, -0x1, PT ;  /* 0xffffffff0e00780c */ /* 0x010fc80003f45270 */
[----:B------:R-:W-:Y:S01]  /*0c00*/  IADD3 R4, PT, PT, R13, 0x1, RZ ;  /* 0x000000010d047810 */ /* 0x000fe20007ffe0ff */
[----:B------:R-:W-:Y:S01]  /*0c10*/  @P1 IMAD.MOV R4, RZ, RZ, R13 ;  /* 0x000000ffff041224 */ /* 0x000fe200078e020d */
[----:B-----5:R-:W-:-:S04]  /*0c20*/  ISETP.NE.AND P1, PT, R10, -0x1, PT ;  /* 0xffffffff0a00780c */ /* 0x020fc80003f25270 */
[----:B------:R-:W-:-:S03]  /*0c30*/  IADD3 R5, PT, PT, R4, 0x1, RZ ;  /* 0x0000000104057810 */ /* 0x000fc60007ffe0ff */
[----:B------:R-:W-:-:S05]  /*0c40*/  @P2 IMAD.MOV R5, RZ, RZ, R4 ;  /* 0x000000ffff052224 */ /* 0x000fca00078e0204 */
[C---:B------:R-:W-:Y:S02]  /*0c50*/  IADD3 R19, PT, PT, R5.reuse, 0x1, RZ ;  /* 0x0000000105137810 */ /* 0x040fe40007ffe0ff */
[----:B------:R-:W-:-:S07]  /*0c60*/  @P1 IADD3 R19, PT, PT, R5, RZ, RZ ;  /* 0x000000ff05131210 */ /* 0x000fce0007ffe0ff */
.L_x_9:
[----:B------:R-:W-:Y:S05]  /*0c70*/  BSYNC.RECONVERGENT B1 ;  /* 0x0000000000017941 */ /* 0x000fea0003800200 */
.L_x_8:
[----:B------:R-:W-:Y:S05]  /*0c80*/  @!P0 BRA `(.L_x_2) ;  /* 0x0000000000388947 */ /* 0x000fea0003800000 */
[----:B------:R-:W0:Y:S01]  /*0c90*/  LDC R8, c[0x0][0x38c] ;  /* 0x0000e300ff087b82 */ /* 0x000e220000000800 */
[----:B------:R-:W-:-:S07]  /*0ca0*/  IMAD.MOV R12, RZ, RZ, -R12 ;  /* 0x000000ffff0c7224 */ /* 0x000fce00078e0a0c */
[----:B------:R-:W1:Y:S01]  /*0cb0*/  LDC.64 R6, c[0x0][0x380] ;  /* 0x0000e000ff067b82 */ /* 0x000e620000000a00 */
[----:B0-----:R-:W-:-:S07]  /*0cc0*/  IMAD R9, R2, R8, R3 ;  /* 0x0000000802097224 */ /* 0x001fce00078e0203 */
.L_x_10:
[----:B-1----:R-:W-:-:S06]  /*0cd0*/  IMAD.WIDE R4, R9, 0x4, R6 ;  /* 0x0000000409047825 */ /* 0x002fcc00078e0206 */
[----:B------:R-:W2:Y:S01]  /*0ce0*/  LDG.E R4, desc[UR6][R4.64] ;  /* 0x0000000604047981 */ /* 0x000ea2000c1e1900 */
[----:B------:R-:W-:Y:S01]  /*0cf0*/  IADD3 R12, PT, PT, R12, 0x1, RZ ;  /* 0x000000010c0c7810 */ /* 0x000fe20007ffe0ff */
[----:B------:R-:W-:Y:S02]  /*0d00*/  VIADD R2, R19, 0x1 ;  /* 0x0000000113027836 */ /* 0x000fe40000000000 */
[----:B------:R-:W-:Y:S01]  /*0d10*/  IMAD.IADD R9, R9, 0x1, R8 ;  /* 0x0000000109097824 */ /* 0x000fe200078e0208 */
[----:B------:R-:W-:Y:S02]  /*0d20*/  ISETP.NE.AND P1, PT, R12, RZ, PT ;  /* 0x000000ff0c00720c */ /* 0x000fe40003f25270 */
[----:B--2---:R-:W-:-:S13]  /*0d30*/  ISETP.NE.AND P0, PT, R4, -0x1, PT ;  /* 0xffffffff0400780c */ /* 0x004fda0003f05270 */
[----:B------:R-:W-:-:S04]  /*0d40*/  @P0 IADD3 R2, PT, PT, R19, RZ, RZ ;  /* 0x000000ff13020210 */ /* 0x000fc80007ffe0ff */
[----:B------:R-:W-:Y:S01]  /*0d50*/  MOV R19, R2 ;  /* 0x0000000200137202 */ /* 0x000fe20000000f00 */
[----:B------:R-:W-:Y:S06]  /*0d60*/  @P1 BRA `(.L_x_10) ;  /* 0xfffffffc00d81947 */ /* 0x000fec000383ffff */
.L_x_2:
[----:B------:R-:W-:Y:S05]  /*0d70*/  BSYNC.RECONVERGENT B0 ;  /* 0x0000000000007941 */ /* 0x000fea0003800200 */
.L_x_1:
[----:B------:R-:W-:Y:S01]  /*0d80*/  BAR.SYNC.DEFER_BLOCKING 0x0 ;  /* 0x0000000000007b1d */ /* 0x000fe20000010000 */
[----:B------:R-:W-:-:S13]  /*0d90*/  ISETP.NE.AND P0, PT, R19, RZ, PT ;  /* 0x000000ff1300720c */ /* 0x000fda0003f05270 */
[----:B------:R-:W-:Y:S05]  /*0da0*/  @!P0 EXIT ;  /* 0x000000000000894d */ /* 0x000fea0003800000 */
[----:B------:R-:W0:Y:S01]  /*0db0*/  LDC.64 R6, c[0x0][0x380] ;  /* 0x0000e000ff067b82 */ /* 0x000e220000000a00 */
[----:B------:R-:W1:Y:S02]  /*0dc0*/  LDCU UR4, c[0x0][0x38c] ;  /* 0x00007180ff0477ac */ /* 0x000e640008000800 */
[----:B-1----:R-:W-:-:S04]  /*0dd0*/  IMAD R5, R0, UR4, R3 ;  /* 0x0000000400057c24 */ /* 0x002fc8000f8e0203 */
[----:B0-----:R-:W-:-:S05]  /*0de0*/  IMAD.WIDE R4, R5, 0x4, R6 ;  /* 0x0000000405047825 */ /* 0x001fca00078e0206 */
[----:B------:R-:W2:Y:S02]  /*0df0*/  LDG.E R9, desc[UR6][R4.64] ;  /* 0x0000000604097981 */ /* 0x000ea4000c1e1900 */
[----:B--2---:R-:W-:-:S13]  /*0e00*/  ISETP.NE.AND P0, PT, R9, -0x1, PT ;  /* 0xffffffff0900780c */ /* 0x004fda0003f05270 */
[----:B------:R-:W-:Y:S05]  /*0e10*/  @!P0 EXIT ;  /* 0x000000000000894d */ /* 0x000fea0003800000 */
[----:B------:R-:W-:Y:S01]  /*0e20*/  IMAD.IADD R0, R0, 0x1, R19 ;  /* 0x0000000100007824 */ /* 0x000fe200078e0213 */
[----:B------:R-:W-:-:S03]  /*0e30*/  MOV R11, 0xffffffff ;  /* 0xffffffff000b7802 */ /* 0x000fc60000000f00 */
[----:B------:R-:W-:Y:S02]  /*0e40*/  IMAD R3, R0, UR4, R3 ;  /* 0x0000000400037c24 */ /* 0x000fe4000f8e0203 */
[----:B------:R-:W-:Y:S02]  /*0e50*/  STG.E desc[UR6][R4.64], R11 ;  /* 0x0000000b04007986 */ /* 0x000fe4000c101906 */
[----:B------:R-:W-:-:S05]  /*0e60*/  IMAD.WIDE R2, R3, 0x4, R6 ;  /* 0x0000000403027825 */ /* 0x000fca00078e0206 */
[----:B------:R-:W-:Y:S01]  /*0e70*/  STG.E desc[UR6][R2.64], R9 ;  /* 0x0000000902007986 */ /* 0x000fe2000c101906 */
[----:B------:R-:W-:Y:S05]  /*0e80*/  EXIT ;  /* 0x000000000000794d */ /* 0x000fea0003800000 */
.L_x_11:
        /* <DEDUP_REMOVED lines=15> */
.L_x_39:


//--------------------- .text._Z23eliminar_iguales_juntosPiiiS_ --------------------------
	.section	.text._Z23eliminar_iguales_juntosPiiiS_,"ax",@progbits
	.align	128
        .global         _Z23eliminar_iguales_juntosPiiiS_
        .type           _Z23eliminar_iguales_juntosPiiiS_,@function
        .size           _Z23eliminar_iguales_juntosPiiiS_,(.L_x_40 - _Z23eliminar_iguales_juntosPiiiS_)
        .other          _Z23eliminar_iguales_juntosPiiiS_,@"STO_CUDA_ENTRY STV_DEFAULT"
_Z23eliminar_iguales_juntosPiiiS_:
.text._Z23eliminar_iguales_juntosPiiiS_:
[----:B------:R-:W-:Y:S01]  /*0000*/  LDC R1, c[0x0][0x37c] ;  /* 0x0000df00ff017b82 */ /* 0x000fe20000000800 */
[----:B------:R-:W0:Y:S01]  /*0010*/  LDCU.64 UR6, c[0x0][0x388] ;  /* 0x00007100ff0677ac */ /* 0x000e220008000a00 */
[----:B------:R-:W1:Y:S01]  /*0020*/  S2R R0, SR_TID.X ;  /* 0x0000000000007919 */ /* 0x000e620000002100 */
[----:B------:R-:W-:Y:S02]  /*0030*/  PLOP3.LUT P0, PT, PT, PT, PT, 0x80, 0x8 ;  /* 0x000000000008781c */ /* 0x000fe40003f0f070 */
[----:B------:R-:W-:Y:S01]  /*0040*/  CS2R R8, SRZ ;  /* 0x0000000000087805 */ /* 0x000fe2000001ff00 */
[----:B------:R-:W1:Y:S01]  /*0050*/  LDCU UR5, c[0x0][0x360] ;  /* 0x00006c00ff0577ac */ /* 0x000e620008000800 */
[----:B------:R-:W1:Y:S01]  /*0060*/  S2R R3, SR_CTAID.X ;  /* 0x0000000000037919 */ /* 0x000e620000002500 */
[----:B------:R-:W2:Y:S01]  /*0070*/  LDCU UR8, c[0x0][0x364] ;  /* 0x00006c80ff0877ac */ /* 0x000ea20008000800 */
[----:B------:R-:W2:Y:S01]  /*0080*/  S2R R5, SR_TID.Y ;  /* 0x0000000000057919 */ /* 0x000ea20000002200 */
[----:B------:R-:W3:Y:S01]  /*0090*/  LDCU.64 UR12, c[0x0][0x358] ;  /* 0x00006b00ff0c77ac */ /* 0x000ee20008000a00 */
[----:B------:R-:W2:Y:S01]  /*00a0*/  S2R R2, SR_CTAID.Y ;  /* 0x0000000000027919 */ /* 0x000ea20000002600 */
[----:B0-----:R-:W-:-:S04]  /*00b0*/  UIMAD UR4, UR7, UR6, URZ ;  /* 0x00000006070472a4 */ /* 0x001fc8000f8e02ff */
[----:B------:R-:W-:Y:S01]  /*00c0*/  UISETP.GE.AND UP0, UPT, UR4, 0x1, UPT ;  /* 0x000000010400788c */ /* 0x000fe2000bf06270 */
[----:B-1----:R-:W-:Y:S02]  /*00d0*/  IMAD R0, R3, UR5, R0 ;  /* 0x0000000503007c24 */ /* 0x002fe4000f8e0200 */
[----:B--2---:R-:W-:-:S06]  /*00e0*/  IMAD R5, R2, UR8, R5 ;  /* 0x0000000802057c24 */ /* 0x004fcc000f8e0205 */
[----:B---3--:R-:W-:Y:S05]  /*00f0*/  BRA.U !UP0, `(.L_x_12) ;  /* 0x0000000908a07547 */ /* 0x008fea000b800000 */
[----:B------:R-:W-:Y:S01]  /*0100*/  UISETP.GE.U32.AND UP1, UPT, UR4, 0x10, UPT ;  /* 0x000000100400788c */ /* 0x000fe2000bf26070 */
[----:B------:R-:W-:Y:S01]  /*0110*/  IMAD R4, R5, UR7, R0 ;  /* 0x0000000705047c24 */ /* 0x000fe2000f8e0200 */
[----:B------:R-:W-:Y:S01]  /*0120*/  ULOP3.LUT UR10, UR4, 0xf, URZ, 0xc0, !UPT ;  /* 0x0000000f040a7892 */ /* 0x000fe2000f8ec0ff */
[----:B------:R-:W-:Y:S01]  /*0130*/  PRMT R6, RZ, 0x7610, R6 ;  /* 0x00007610ff067816 */ /* 0x000fe20000000006 */
[----:B------:R-:W-:Y:S02]  /*0140*/  IMAD.MOV.U32 R7, RZ, RZ, RZ ;  /* 0x000000ffff077224 */ /* 0x000fe400078e00ff */
[----:B------:R-:W-:-:S03]  /*0150*/  UISETP.NE.AND UP0, UPT, UR10, URZ, UPT ;  /* 0x000000ff0a00728c */ /* 0x000fc6000bf05270 */
[----:B------:R-:W-:Y:S08]  /*0160*/  BRA.U !UP1, `(.L_x_13) ;  /* 0x0000000509387547 */ /* 0x000ff0000b800000 */
[----:B------:R-:W0:Y:S01]  /*0170*/  LDCU.64 UR8, c[0x0][0x390] ;  /* 0x00007200ff0877ac */ /* 0x000e220008000a00 */
[----:B------:R-:W-:Y:S01]  /*0180*/  PRMT R6, RZ, 0x7610, R6 ;  /* 0x00007610ff067816 */ /* 0x000fe20000000006 */
[----:B------:R-:W-:Y:S01]  /*0190*/  IMAD.MOV.U32 R9, RZ, RZ, RZ ;  /* 0x000000ffff097224 */ /* 0x000fe200078e00ff */
[----:B0-----:R-:W-:Y:S02]  /*01a0*/  UIADD3 UR5, UP1, UPT, UR8, 0x20, URZ ;  /* 0x0000002008057890 */ /* 0x001fe4000ff3e0ff */
[----:B------:R-:W-:Y:S02]  /*01b0*/  ULOP3.LUT UR8, UR4, 0x7ffffff0, URZ, 0xc0, !UPT ;  /* 0x7ffffff004087892 */ /* 0x000fe4000f8ec0ff */
[----:B------:R-:W-:Y:S02]  /*01c0*/  UIADD3.X UR6, UPT, UPT, URZ, UR9, URZ, UP1, !UPT ;  /* 0x00000009ff067290 */ /* 0x000fe40008ffe4ff */
[----:B------:R-:W-:Y:S02]  /*01d0*/  IMAD.U32 R2, RZ, RZ, UR5 ;  /* 0x00000005ff027e24 */ /* 0x000fe4000f8e00ff */
[----:B------:R-:W-:-:S02]  /*01e0*/  IMAD.U32 R7, RZ, RZ, UR8 ;  /* 0x00000008ff077e24 */ /* 0x000fc4000f8e00ff */
[----:B------:R-:W-:-:S07]  /*01f0*/  IMAD.U32 R3, RZ, RZ, UR6 ;  /* 0x00000006ff037e24 */ /* 0x000fce000f8e00ff */
.L_x_14:
[----:B------:R-:W2:Y:S04]  /*0200*/  LDG.E R27, desc[UR12][R2.64+-0x20] ;  /* 0xffffe00c021b7981 */ /* 0x000ea8000c1e1900 */
[----:B------:R-:W3:Y:S04]  /*0210*/  LDG.E R29, desc[UR12][R2.64+-0x1c] ;  /* 0xffffe40c021d7981 */ /* 0x000ee8000c1e1900 */
[----:B------:R-:W4:Y:S04]  /*0220*/  LDG.E R10, desc[UR12][R2.64+-0x18] ;  /* 0xffffe80c020a7981 */ /* 0x000f28000c1e1900 */
[----:B------:R-:W5:Y:S04]  /*0230*/  LDG.E R12, desc[UR12][R2.64+-0x14] ;  /* 0xffffec0c020c7981 */ /* 0x000f68000c1e1900 */
        /* <DEDUP_REMOVED lines=11> */
[----:B------:R-:W5:Y:S01]  /*02f0*/  LDG.E R11, desc[UR12][R2.64+0x1c] ;  /* 0x00001c0c020b7981 */ /* 0x000f62000c1e1900 */
[----:B--2---:R-:W-:-:S02]  /*0300*/  ISETP.NE.AND P4, PT, R27, R4, PT ;  /* 0x000000041b00720c */ /* 0x004fc40003f85270 */
[-C--:B---3--:R-:W-:Y:S02]  /*0310*/  ISETP.NE.AND P0, PT, R29, R4.reuse, PT ;  /* 0x000000041d00720c */ /* 0x088fe40003f05270 */
[----:B------:R-:W-:Y:S02]  /*0320*/  SEL R6, R6, 0x1, P4 ;  /* 0x0000000106067807 */ /* 0x000fe40002000000 */
[-C--:B----4-:R-:W-:Y:S02]  /*0330*/  ISETP.NE.AND P1, PT, R10, R4.reuse, PT ;  /* 0x000000040a00720c */ /* 0x090fe40003f25270 */
[----:B------:R-:W-:Y:S02]  /*0340*/  SEL R6, R6, 0x1, P0 ;  /* 0x0000000106067807 */ /* 0x000fe40000000000 */
[----:B-----5:R-:W-:Y:S02]  /*0350*/  ISETP.NE.AND P2, PT, R12, R4, PT ;  /* 0x000000040c00720c */ /* 0x020fe40003f45270 */
[----:B------:R-:W-:-:S02]  /*0360*/  SEL R6, R6, 0x1, P1 ;  /* 0x0000000106067807 */ /* 0x000fc40000800000 */
[C---:B------:R-:W-:Y:S02]  /*0370*/  SEL R8, R9.reuse, R8, !P4 ;  /* 0x0000000809087207 */ /* 0x040fe40006000000 */
[-C--:B------:R-:W-:Y:S02]  /*0380*/  ISETP.NE.AND P3, PT, R14, R4.reuse, PT ;  /* 0x000000040e00720c */ /* 0x080fe40003f65270 */
[----:B------:R-:W-:Y:S02]  /*0390*/  SEL R6, R6, 0x1, P2 ;  /* 0x0000000106067807 */ /* 0x000fe40001000000 */
[-C--:B------:R-:W-:Y:S02]  /*03a0*/  ISETP.NE.AND P4, PT, R16, R4.reuse, PT ;  /* 0x000000041000720c */ /* 0x080fe40003f85270 */
[----:B------:R-:W-:Y:S01]  /*03b0*/  SEL R6, R6, 0x1, P3 ;  /* 0x0000000106067807 */ /* 0x000fe20001800000 */
[----:B------:R-:W-:Y:S01]  /*03c0*/  @!P0 VIADD R8, R9, 0x1 ;  /* 0x0000000109088836 */ /* 0x000fe20000000000 */
[----:B------:R-:W-:-:S02]  /*03d0*/  ISETP.NE.AND P0, PT, R18, R4, PT ;  /* 0x000000041200720c */ /* 0x000fc40003f05270 */
[----:B------:R-:W-:Y:S01]  /*03e0*/  SEL R6, R6, 0x1, P4 ;  /* 0x0000000106067807 */ /* 0x000fe20002000000 */
[C---:B------:R-:W-:Y:S01]  /*03f0*/  @!P1 VIADD R8, R9.reuse, 0x2 ;  /* 0x0000000209089836 */ /* 0x040fe20000000000 */
[-C--:B------:R-:W-:Y:S01]  /*0400*/  ISETP.NE.AND P1, PT, R20, R4.reuse, PT ;  /* 0x000000041400720c */ /* 0x080fe20003f25270 */
[C---:B------:R-:W-:Y:S01]  /*0410*/  @!P2 VIADD R8, R9.reuse, 0x3 ;  /* 0x000000030908a836 */ /* 0x040fe20000000000 */
[----:B------:R-:W-:Y:S01]  /*0420*/  SEL R6, R6, 0x1, P0 ;  /* 0x0000000106067807 */ /* 0x000fe20000000000 */
[----:B------:R-:W-:Y:S01]  /*0430*/  @!P3 VIADD R8, R9, 0x4 ;  /* 0x000000040908b836 */ /* 0x000fe20000000000 */
[-C--:B------:R-:W-:Y:S01]  /*0440*/  ISETP.NE.AND P2, PT, R25, R4.reuse, PT ;  /* 0x000000041900720c */ /* 0x080fe20003f45270 */
[----:B------:R-:W-:Y:S01]  /*0450*/  @!P4 VIADD R8, R9, 0x5 ;  /* 0x000000050908c836 */ /* 0x000fe20000000000 */
[----:B------:R-:W-:Y:S02]  /*0460*/  ISETP.NE.AND P3, PT, R23, R4, PT ;  /* 0x000000041700720c */ /* 0x000fe40003f65270 */
[----:B------:R-:W-:-:S02]  /*0470*/  SEL R6, R6, 0x1, P1 ;  /* 0x0000000106067807 */ /* 0x000fc40000800000 */
[-C--:B------:R-:W-:Y:S02]  /*0480*/  ISETP.NE.AND P4, PT, R21, R4.reuse, PT ;  /* 0x000000041500720c */ /* 0x080fe40003f85270 */
[----:B------:R-:W-:Y:S01]  /*0490*/  SEL R6, R6, 0x1, P2 ;  /* 0x0000000106067807 */ /* 0x000fe20001000000 */
[----:B------:R-:W-:Y:S01]  /*04a0*/  @!P0 VIADD R8, R9, 0x6 ;  /* 0x0000000609088836 */ /* 0x000fe20000000000 */
[-C--:B------:R-:W-:Y:S01]  /*04b0*/  ISETP.NE.AND P0, PT, R19, R4.reuse, PT ;  /* 0x000000041300720c */ /* 0x080fe20003f05270 */
[C---:B------:R-:W-:Y:S01]  /*04c0*/  @!P1 VIADD R8, R9.reuse, 0x7 ;  /* 0x0000000709089836 */ /* 0x040fe20000000000 */
[----:B------:R-:W-:Y:S01]  /*04d0*/  SEL R6, R6, 0x1, P3 ;  /* 0x0000000106067807 */ /* 0x000fe20001800000 */
[----:B------:R-:W-:Y:S01]  /*04e0*/  @!P2 VIADD R8, R9, 0x8 ;  /* 0x000000080908a836 */ /* 0x000fe20000000000 */
[----:B------:R-:W-:Y:S01]  /*04f0*/  ISETP.NE.AND P1, PT, R17, R4, PT ;  /* 0x000000041100720c */ /* 0x000fe20003f25270 */
[----:B------:R-:W-:Y:S01]  /*0500*/  @!P3 VIADD R8, R9, 0x9 ;  /* 0x000000090908b836 */ /* 0x000fe20000000000 */
[----:B------:R-:W-:-:S02]  /*0510*/  SEL R6, R6, 0x1, P4 ;  /* 0x0000000106067807 */ /* 0x000fc40002000000 */
[-C--:B------:R-:W-:Y:S01]  /*0520*/  ISETP.NE.AND P2, PT, R15, R4.reuse, PT ;  /* 0x000000040f00720c */ /* 0x080fe20003f45270 */
[----:B------:R-:W-:Y:S01]  /*0530*/  @!P4 VIADD R8, R9, 0xa ;  /* 0x0000000a0908c836 */ /* 0x000fe20000000000 */
[-C--:B------:R-:W-:Y:S02]  /*0540*/  ISETP.NE.AND P3, PT, R13, R4.reuse, PT ;  /* 0x000000040d00720c */ /* 0x080fe40003f65270 */
[----:B------:R-:W-:Y:S01]  /*0550*/  ISETP.NE.AND P4, PT, R11, R4, PT ;  /* 0x000000040b00720c */ /* 0x000fe20003f85270 */
[----:B------:R-:W-:-:S04]  /*0560*/  @!P0 VIADD R8, R9, 0xb ;  /* 0x0000000b09088836 */ /* 0x000fc80000000000 */
[----:B------:R-:W-:-:S04]  /*0570*/  @!P1 VIADD R8, R9, 0xc ;  /* 0x0000000c09089836 */ /* 0x000fc80000000000 */
[C---:B------:R-:W-:Y:S02]  /*0580*/  @!P2 VIADD R8, R9.reuse, 0xd ;  /* 0x0000000d0908a836 */ /* 0x040fe40000000000 */
[C---:B------:R-:W-:Y:S02]  /*0590*/  @!P3 VIADD R8, R9.reuse, 0xe ;  /* 0x0000000e0908b836 */ /* 0x040fe40000000000 */
[C---:B------:R-:W-:Y:S02]  /*05a0*/  @!P4 VIADD R8, R9.reuse, 0xf ;  /* 0x0000000f0908c836 */ /* 0x040fe40000000000 */
[----:B------:R-:W-:Y:S01]  /*05b0*/  VIADD R9, R9, 0x10 ;  /* 0x0000001009097836 */ /* 0x000fe20000000000 */
[----:B------:R-:W-:-:S04]  /*05c0*/  SEL R6, R6, 0x1, P0 ;  /* 0x0000000106067807 */ /* 0x000fc80000000000 */
[----:B------:R-:W-:Y:S02]  /*05d0*/  ISETP.NE.AND P0, PT, R9, R7, PT ;  /* 0x000000070900720c */ /* 0x000fe40003f05270 */
[----:B------:R-:W-:-:S04]  /*05e0*/  SEL R6, R6, 0x1, P1 ;  /* 0x0000000106067807 */ /* 0x000fc80000800000 */
[----:B------:R-:W-:Y:S02]  /*05f0*/  SEL R6, R6, 0x1, P2 ;  /* 0x0000000106067807 */ /* 0x000fe40001000000 */
[----:B------:R-:W-:Y:S02]  /*0600*/  IADD3 R2, P1, PT, R2, 0x40, RZ ;  /* 0x0000004002027810 */ /* 0x000fe40007f3e0ff */
[----:B------:R-:W-:-:S03]  /*0610*/  SEL R6, R6, 0x1, P3 ;  /* 0x0000000106067807 */ /* 0x000fc60001800000 */
[----:B------:R-:W-:Y:S01]  /*0620*/  IMAD.X R3, RZ, RZ, R3, P1 ;  /* 0x000000ffff037224 */ /* 0x000fe200008e0603 */
[----:B------:R-:W-:Y:S01]  /*0630*/  SEL R6, R6, 0x1, P4 ;  /* 0x0000000106067807 */ /* 0x000fe20002000000 */
[----:B------:R-:W-:Y:S06]  /*0640*/  @P0 BRA `(.L_x_14) ;  /* 0xfffffff800ec0947 */ /* 0x000fec000383ffff */
.L_x_13:
[----:B------:R-:W-:Y:S05]  /*0650*/  BRA.U !UP0, `(.L_x_15) ;  /* 0x00000005083c7547 */ /* 0x000fea000b800000 */
[----:B------:R-:W-:Y:S02]  /*0660*/  UISETP.GE.U32.AND UP0, UPT, UR10, 0x8, UPT ;  /* 0x000000080a00788c */ /* 0x000fe4000bf06070 */
[----:B------:R-:W-:-:S04]  /*0670*/  ULOP3.LUT UR5, UR4, 0x7, URZ, 0xc0, !UPT ;  /* 0x0000000704057892 */ /* 0x000fc8000f8ec0ff */
[----:B------:R-:W-:-:S03]  /*0680*/  UISETP.NE.AND UP1, UPT, UR5, URZ, UPT ;  /* 0x000000ff0500728c */ /* 0x000fc6000bf25270 */
[----:B------:R-:W-:Y:S08]  /*0690*/  BRA.U !UP0, `(.L_x_16) ;  /* 0x00000001088c7547 */ /* 0x000ff0000b800000 */
[----:B------:R-:W0:Y:S02]  /*06a0*/  LDC.64 R2, c[0x0][0x390] ;  /* 0x0000e400ff027b82 */ /* 0x000e240000000a00 */
[----:B0-----:R-:W-:-:S05]  /*06b0*/  IMAD.WIDE.U32 R2, R7, 0x4, R2 ;  /* 0x0000000407027825 */ /* 0x001fca00078e0002 */
[----:B------:R-:W2:Y:S04]  /*06c0*/  LDG.E R9, desc[UR12][R2.64] ;  /* 0x0000000c02097981 */ /* 0x000ea8000c1e1900 */
[----:B------:R-:W3:Y:S04]  /*06d0*/  LDG.E R11, desc[UR12][R2.64+0x4] ;  /* 0x0000040c020b7981 */ /* 0x000ee8000c1e1900 */
[----:B------:R-:W4:Y:S04]  /*06e0*/  LDG.E R13, desc[UR12][R2.64+0x8] ;  /* 0x0000080c020d7981 */ /* 0x000f28000c1e1900 */
        /* <DEDUP_REMOVED lines=9> */
[----:B-----5:R-:W-:Y:S02]  /*0780*/  ISETP.NE.AND P1, PT, R15, R4, PT ;  /* 0x000000040f00720c */ /* 0x020fe40003f25270 */
[----:B------:R-:W-:Y:S02]  /*0790*/  SEL R6, R6, 0x1, P3 ;  /* 0x0000000106067807 */ /* 0x000fe40001800000 */
[----:B------:R-:W-:-:S02]  /*07a0*/  SEL R8, R7, R8, !P2 ;  /* 0x0000000807087207 */ /* 0x000fc40005000000 */
[----:B------:R-:W-:Y:S01]  /*07b0*/  SEL R6, R6, 0x1, P0 ;  /* 0x0000000106067807 */ /* 0x000fe20000000000 */
[----:B------:R-:W-:Y:S01]  /*07c0*/  @!P3 VIADD R8, R7, 0x1 ;  /* 0x000000010708b836 */ /* 0x000fe20000000000 */
[----:B------:R-:W-:-:S03]  /*07d0*/  ISETP.NE.AND P2, PT, R17, R4, PT ;  /* 0x000000041100720c */ /* 0x000fc60003f45270 */
[----:B------:R-:W-:Y:S01]  /*07e0*/  @!P0 VIADD R8, R7, 0x2 ;  /* 0x0000000207088836 */ /* 0x000fe20000000000 */
[-C--:B------:R-:W-:Y:S02]  /*07f0*/  ISETP.NE.AND P3, PT, R19, R4.reuse, PT ;  /* 0x000000041300720c */ /* 0x080fe40003f65270 */
[----:B------:R-:W-:Y:S01]  /*0800*/  SEL R6, R6, 0x1, P1 ;  /* 0x0000000106067807 */ /* 0x000fe20000800000 */
[----:B------:R-:W-:Y:S01]  /*0810*/  @!P1 VIADD R8, R7, 0x3 ;  /* 0x0000000307089836 */ /* 0x000fe20000000000 */
[-C--:B------:R-:W-:Y:S02]  /*0820*/  ISETP.NE.AND P0, PT, R21, R4.reuse, PT ;  /* 0x000000041500720c */ /* 0x080fe40003f05270 */
[----:B------:R-:W-:Y:S02]  /*0830*/  ISETP.NE.AND P1, PT, R23, R4, PT ;  /* 0x000000041700720c */ /* 0x000fe40003f25270 */
[----:B------:R-:W-:-:S04]  /*0840*/  SEL R6, R6, 0x1, P2 ;  /* 0x0000000106067807 */ /* 0x000fc80001000000 */
[----:B------:R-:W-:Y:S01]  /*0850*/  SEL R6, R6, 0x1, P3 ;  /* 0x0000000106067807 */ /* 0x000fe20001800000 */
[C---:B------:R-:W-:Y:S02]  /*0860*/  @!P2 VIADD R8, R7.reuse, 0x4 ;  /* 0x000000040708a836 */ /* 0x040fe40000000000 */
[C---:B------:R-:W-:Y:S01]  /*0870*/  @!P3 VIADD R8, R7.reuse, 0x5 ;  /* 0x000000050708b836 */ /* 0x040fe20000000000 */
[----:B------:R-:W-:Y:S01]  /*0880*/  SEL R6, R6, 0x1, P0 ;  /* 0x0000000106067807 */ /* 0x000fe20000000000 */
[C---:B------:R-:W-:Y:S02]  /*0890*/  @!P0 VIADD R8, R7.reuse, 0x6 ;  /* 0x0000000607088836 */ /* 0x040fe40000000000 */
[C---:B------:R-:W-:Y:S01]  /*08a0*/  @!P1 VIADD R8, R7.reuse, 0x7 ;  /* 0x0000000707089836 */ /* 0x040fe20000000000 */
[----:B------:R-:W-:Y:S01]  /*08b0*/  SEL R6, R6, 0x1, P1 ;  /* 0x0000000106067807 */ /* 0x000fe20000800000 */
[----:B------:R-:W-:-:S07]  /*08c0*/  VIADD R7, R7, 0x8 ;  /* 0x0000000807077836 */ /* 0x000fce0000000000 */
.L_x_16:
        /* <DEDUP_REMOVED lines=10> */
[----:B------:R-:W5:Y:S01]  /*0970*/  LDG.E R15, desc[UR12][R2.64+0xc] ;  /* 0x00000c0c020f7981 */ /* 0x000f62000c1e1900 */
[----:B--2---:R-:W-:-:S02]  /*0980*/  ISETP.NE.AND P1, PT, R11, R4, PT ;  /* 0x000000040b00720c */ /* 0x004fc40003f25270 */
[-C--:B---3--:R-:W-:Y:S02]  /*0990*/  ISETP.NE.AND P0, PT, R9, R4.reuse, PT ;  /* 0x000000040900720c */ /* 0x088fe40003f05270 */
[-C--:B----4-:R-:W-:Y:S02]  /*09a0*/  ISETP.NE.AND P2, PT, R13, R4.reuse, PT ;  /* 0x000000040d00720c */ /* 0x090fe40003f45270 */
[----:B------:R-:W-:Y:S02]  /*09b0*/  SEL R6, R6, 0x1, P0 ;  /* 0x0000000106067807 */ /* 0x000fe40000000000 */
[----:B-----5:R-:W-:Y:S02]  /*09c0*/  ISETP.NE.AND P3, PT, R15, R4, PT ;  /* 0x000000040f00720c */ /* 0x020fe40003f65270 */
[----:B------:R-:W-:Y:S02]  /*09d0*/  SEL R6, R6, 0x1, P1 ;  /* 0x0000000106067807 */ /* 0x000fe40000800000 */
[C---:B------:R-:W-:Y:S01]  /*09e0*/  SEL R8, R7.reuse, R8, !P0 ;  /* 0x0000000807087207 */ /* 0x040fe20004000000 */
[----:B------:R-:W-:Y:S01]  /*09f0*/  @!P1 VIADD R8, R7, 0x1 ;  /* 0x0000000107089836 */ /* 0x000fe20000000000 */
[----:B------:R-:W-:-:S03]  /*0a00*/  SEL R6, R6, 0x1, P2 ;  /* 0x0000000106067807 */ /* 0x000fc60001000000 */
[----:B------:R-:W-:Y:S01]  /*0a10*/  @!P2 VIADD R8, R7, 0x2 ;  /* 0x000000020708a836 */ /* 0x000fe20000000000 */
[----:B------:R-:W-:-:S03]  /*0a20*/  SEL R6, R6, 0x1, P3 ;  /* 0x0000000106067807 */ /* 0x000fc60001800000 */
[C---:B------:R-:W-:Y:S02]  /*0a30*/  @!P3 VIADD R8, R7.reuse, 0x3 ;  /* 0x000000030708b836 */ /* 0x040fe40000000000 */
[----:B------:R-:W-:-:S07]  /*0a40*/  VIADD R7, R7, 0x4 ;  /* 0x0000000407077836 */ /* 0x000fce0000000000 */
.L_x_17:
[----:B------:R-:W-:Y:S05]  /*0a50*/  BRA.U !UP1, `(.L_x_15) ;  /* 0x00000001093c7547 */ /* 0x000fea000b800000 */
[----:B------:R-:W0:Y:S01]  /*0a60*/  LDC.64 R2, c[0x0][0x390] ;  /* 0x0000e400ff027b82 */ /* 0x000e220000000a00 */
[----:B------:R-:W-:Y:S01]  /*0a70*/  UIADD3 UR4, UPT, UPT, -UR4, URZ, URZ ;  /* 0x000000ff04047290 */ /* 0x000fe2000fffe1ff */
[----:B0-----:R-:W-:-:S04]  /*0a80*/  IMAD.WIDE.U32 R2, R7, 0x4, R2 ;  /* 0x0000000407027825 */ /* 0x001fc800078e0002 */
[----:B------:R-:W-:-:S07]  /*0a90*/  IMAD.MOV.U32 R9, RZ, RZ, R3 ;  /* 0x000000ffff097224 */ /* 0x000fce00078e0003 */
.L_x_18:
[----:B------:R-:W-:-:S06]  /*0aa0*/  IMAD.MOV.U32 R3, RZ, RZ, R9 ;  /* 0x000000ffff037224 */ /* 0x000fcc00078e0009 */
[----:B------:R0:W2:Y:S01]  /*0ab0*/  LDG.E R3, desc[UR12][R2.64] ;  /* 0x0000000c02037981 */ /* 0x0000a2000c1e1900 */
[----:B------:R-:W-:-:S04]  /*0ac0*/  UIADD3 UR4, UPT, UPT, UR4, 0x1, URZ ;  /* 0x0000000104047890 */ /* 0x000fc8000fffe0ff */
[----:B------:R-:W-:Y:S01]  /*0ad0*/  UISETP.NE.AND UP0, UPT, UR4, URZ, UPT ;  /* 0x000000ff0400728c */ /* 0x000fe2000bf05270 */
[----:B0-----:R-:W-:-:S05]  /*0ae0*/  IADD3 R2, P1, PT, R2, 0x4, RZ ;  /* 0x0000000402027810 */ /* 0x001fca0007f3e0ff */
[----:B------:R-:W-:Y:S01]  /*0af0*/  IMAD.X R9, RZ, RZ, R9, P1 ;  /* 0x000000ffff097224 */ /* 0x000fe200008e0609 */
[----:B--2---:R-:W-:-:S04]  /*0b00*/  ISETP.NE.AND P0, PT, R3, R4, PT ;  /* 0x000000040300720c */ /* 0x004fc80003f05270 */
[C---:B------:R-:W-:Y:S01]  /*0b10*/  SEL R8, R7.reuse, R8, !P0 ;  /* 0x0000000807087207 */ /* 0x040fe20004000000 */
[----:B------:R-:W-:Y:S01]  /*0b20*/  VIADD R7, R7, 0x1 ;  /* 0x0000000107077836 */ /* 0x000fe20000000000 */
[----:B------:R-:W-:Y:S01]  /*0b30*/  SEL R6, R6, 0x1, P0 ;  /* 0x0000000106067807 */ /* 0x000fe20000000000 */
[----:B------:R-:W-:Y:S06]  /*0b40*/  BRA.U UP0, `(.L_x_18) ;  /* 0xfffffffd00d47547 */ /* 0x000fec000b83ffff */
.L_x_15:
[----:B------:R-:W-:Y:S02]  /*0b50*/  LOP3.LUT P0, RZ, R6, 0xff, RZ, 0xc0, !PT ;  /* 0x000000ff06ff7812 */ /* 0x000fe4000780c0ff */
[----:B------:R-:W-:Y:S02]  /*0b60*/  SHF.R.S32.HI R9, RZ, 0x1f, R8 ;  /* 0x0000001fff097819 */ /* 0x000fe40000011408 */
[----:B------:R-:W-:-:S13]  /*0b70*/  PLOP3.LUT P0, PT, P0, PT, PT, 0x8, 0x80 ;  /* 0x000000000080781c */ /* 0x000fda000070e170 */
.L_x_12:
[----:B------:R-:W-:Y:S05]  /*0b80*/  @P0 EXIT ;  /* 0x000000000000094d */ /* 0x000fea0003800000 */
[----:B------:R-:W0:Y:S01]  /*0b90*/  LDC.64 R2, c[0x0][0x380] ;  /* 0x0000e000ff027b82 */ /* 0x000e220000000a00 */
[----:B------:R-:W1:Y:S01]  /*0ba0*/  LDCU.64 UR4, c[0x0][0x390] ;  /* 0x00007200ff0477ac */ /* 0x000e620008000a00 */
[----:B------:R-:W-:Y:S02]  /*0bb0*/  IMAD R5, R5, UR7, R0 ;  /* 0x0000000705057c24 */ /* 0x000fe4000f8e0200 */
[----:B------:R-:W-:Y:S01]  /*0bc0*/  IMAD.MOV.U32 R7, RZ, RZ, -0x1 ;  /* 0xffffffffff077424 */ /* 0x000fe200078e00ff */
[----:B-1----:R-:W-:Y:S01]  /*0bd0*/  LEA R4, P0, R8, UR4, 0x2 ;  /* 0x0000000408047c11 */ /* 0x002fe2000f8010ff */
[----:B0-----:R-:W-:-:S03]  /*0be0*/  IMAD.WIDE R2, R5, 0x4, R2 ;  /* 0x0000000405027825 */ /* 0x001fc600078e0202 */
[----:B------:R-:W-:Y:S02]  /*0bf0*/  LEA.HI.X R5, R8, UR5, R9, 0x2, P0 ;  /* 0x0000000508057c11 */ /* 0x000fe400080f1409 */
[----:B------:R-:W-:Y:S04]  /*0c00*/  STG.E desc[UR12][R2.64], R7 ;  /* 0x0000000702007986 */ /* 0x000fe8000c10190c */
[----:B------:R-:W-:Y:S01]  /*0c10*/  STG.E desc[UR12][R4.64], R7 ;  /* 0x0000000704007986 */ /* 0x000fe2000c10190c */
[----:B------:R-:W-:Y:S05]  /*0c20*/  EXIT ;  /* 0x000000000000794d */ /* 0x000fea0003800000 */
.L_x_19:
        /* <DEDUP_REMOVED lines=13> */
.L_x_40:


//--------------------- .text._Z15rellenar_huecosPiiiiijP17curandStateXORWOW --------------------------
	.section	.text._Z15rellenar_huecosPiiiiijP17curandStateXORWOW,"ax",@progbits
	.align	128
        .global         _Z15rellenar_huecosPiiiiijP17curandStateXORWOW
        .type           _Z15rellenar_huecosPiiiiijP17curandStateXORWOW,@function
        .size           _Z15rellenar_huecosPiiiiijP17curandStateXORWOW,(.L_x_41 - _Z15rellenar_huecosPiiiiijP17curandStateXORWOW)
        .other          _Z15rellenar_huecosPiiiiijP17curandStateXORWOW,@"STO_CUDA_ENTRY STV_DEFAULT"
_Z15rellenar_huecosPiiiiijP17curandStateXORWOW:
.text._Z15rellenar_huecosPiiiiijP17curandStateXORWOW:
[----:B------:R-:W-:Y:S01]  /*0000*/  LDC R1, c[0x0][0x37c] ;  /* 0x0000df00ff017b82 */ /* 0x000fe20000000800 */
[----:B------:R-:W0:Y:S01]  /*0010*/  S2R R3, SR_TID.Y ;  /* 0x0000000000037919 */ /* 0x000e220000002200 */
[----:B------:R-:W1:Y:S01]  /*0020*/  LDCU UR4, c[0x0][0x360] ;  /* 0x00006c00ff0477ac */ /* 0x000e620008000800 */
[----:B------:R-:W0:Y:S01]  /*0030*/  S2R R2, SR_CTAID.Y ;  /* 0x0000000000027919 */ /* 0x000e220000002600 */
[----:B------:R-:W0:Y:S01]  /*0040*/  LDCU UR5, c[0x0][0x364] ;  /* 0x00006c80ff0577ac */ /* 0x000e220008000800 */
[----:B------:R-:W1:Y:S01]  /*0050*/  S2R R0, SR_TID.X ;  /* 0x0000000000007919 */ /* 0x000e620000002100 */
[----:B------:R-:W2:Y:S01]  /*0060*/  LDCU.64 UR6, c[0x0][0x388] ;  /* 0x00007100ff0677ac */ /* 0x000ea20008000a00 */
[----:B------:R-:W1:Y:S01]  /*0070*/  S2R R5, SR_CTAID.X ;  /* 0x0000000000057919 */ /* 0x000e620000002500 */
[----:B0-----:R-:W-:-:S05]  /*0080*/  IMAD R3, R2, UR5, R3 ;  /* 0x0000000502037c24 */ /* 0x001fca000f8e0203 */
[----:B--2---:R-:W-:Y:S01]  /*0090*/  ISETP.GE.AND P0, PT, R3, UR6, PT ;  /* 0x0000000603007c0c */ /* 0x004fe2000bf06270 */
[----:B-1----:R-:W-:-:S05]  /*00a0*/  IMAD R0, R5, UR4, R0 ;  /* 0x0000000405007c24 */ /* 0x002fca000f8e0200 */
[----:B------:R-:W-:-:S13]  /*00b0*/  ISETP.GE.OR P0, PT, R0, UR7, P0 ;  /* 0x0000000700007c0c */ /* 0x000fda0008706670 */
[----:B------:R-:W-:Y:S05]  /*00c0*/  @P0 EXIT ;  /* 0x000000000000094d */ /* 0x000fea0003800000 */
[----:B------:R-:W0:Y:S01]  /*00d0*/  LDC.64 R12, c[0x0][0x380] ;  /* 0x0000e000ff0c7b82 */ /* 0x000e220000000a00 */
[----:B------:R-:W1:Y:S01]  /*00e0*/  LDCU.64 UR4, c[0x0][0x358] ;  /* 0x00006b00ff0477ac */ /* 0x000e620008000a00 */
[----:B------:R-:W-:-:S04]  /*00f0*/  IMAD R16, R3, UR7, R0 ;  /* 0x0000000703107c24 */ /* 0x000fc8000f8e0200 */
[----:B0-----:R-:W-:-:S05]  /*0100*/  IMAD.WIDE R12, R16, 0x4, R12 ;  /* 0x00000004100c7825 */ /* 0x001fca00078e020c */
[----:B-1----:R-:W2:Y:S02]  /*0110*/  LDG.E R0, desc[UR4][R12.64] ;  /* 0x000000040c007981 */ /* 0x002ea4000c1e1900 */
[----:B--2---:R-:W-:-:S13]  /*0120*/  ISETP.NE.AND P0, PT, R0, -0x1, PT ;  /* 0xffffffff0000780c */ /* 0x004fda0003f05270 */
[----:B------:R-:W-:Y:S05]  /*0130*/  @P0 EXIT ;  /* 0x000000000000094d */ /* 0x000fea0003800000 */
[----:B------:R-:W0:Y:S01]  /*0140*/  LDC R0, c[0x0][0x398] ;  /* 0x0000e600ff007b82 */ /* 0x000e220000000800 */
[----:B------:R-:W-:Y:S01]  /*0150*/  SHF.R.S32.HI R17, RZ, 0x1f, R16 ;  /* 0x0000001fff117819 */ /* 0x000fe20000011410 */
[----:B------:R-:W-:Y:S01]  /*0160*/  IMAD.MOV.U32 R15, RZ, RZ, -0x75bd8fc ;  /* 0xf8a42704ff0f7424 */ /* 0x000fe200078e00ff */
[----:B------:R-:W-:Y:S01]  /*0170*/  ISETP.NE.AND P0, PT, R16, RZ, PT ;  /* 0x000000ff1000720c */ /* 0x000fe20003f05270 */
[----:B------:R-:W-:Y:S01]  /*0180*/  IMAD.MOV.U32 R2, RZ, RZ, -0x23270784 ;  /* 0xdcd8f87cff027424 */ /* 0x000fe200078e00ff */
[----:B------:R-:W-:Y:S01]  /*0190*/  BSSY.RECONVERGENT B0, `(.L_x_20) ;  /* 0x00000e3000007945 */ /* 0x000fe20003800200 */
[----:B------:R-:W-:Y:S02]  /*01a0*/  IMAD R3, R17, 0x30, RZ ;  /* 0x0000003011037824 */ /* 0x000fe400078e02ff */
[----:B------:R-:W1:Y:S01]  /*01b0*/  LDC.64 R10, c[0x0][0x3a0] ;  /* 0x0000e800ff0a7b82 */ /* 0x000e620000000a00 */
[----:B------:R-:W-:Y:S02]  /*01c0*/  IMAD.MOV.U32 R9, RZ, RZ, -0x75bd8fc ;  /* 0xf8a42704ff097424 */ /* 0x000fe400078e00ff */
[----:B------:R-:W-:Y:S01]  /*01d0*/  IMAD.MOV.U32 R6, RZ, RZ, -0x23270784 ;  /* 0xdcd8f87cff067424 */ /* 0x000fe200078e00ff */
[----:B0-----:R-:W-:-:S05]  /*01e0*/  LOP3.LUT R0, R0, 0xaad26b49, RZ, 0x3c, !PT ;  /* 0xaad26b4900007812 */ /* 0x001fca00078e3cff */
[----:B------:R-:W-:Y:S02]  /*01f0*/  IMAD R0, R0, 0x4182bed5, RZ ;  /* 0x4182bed500007824 */ /* 0x000fe400078e02ff */
[----:B-1----:R-:W-:-:S03]  /*0200*/  IMAD.WIDE.U32 R10, R16, 0x30, R10 ;  /* 0x00000030100a7825 */ /* 0x002fc600078e000a */
[C---:B------:R-:W-:Y:S01]  /*0210*/  LOP3.LUT R8, R0.reuse, 0x159a55e5, RZ, 0x3c, !PT ;  /* 0x159a55e500087812 */ /* 0x040fe200078e3cff */
[C---:B------:R-:W-:Y:S02]  /*0220*/  VIADD R7, R0.reuse, 0x583f19 ;  /* 0x00583f1900077836 */ /* 0x040fe40000000000 */
[----:B------:R-:W-:Y:S02]  /*0230*/  IMAD.IADD R11, R11, 0x1, R3 ;  /* 0x000000010b0b7824 */ /* 0x000fe400078e0203 */
[C---:B------:R-:W-:Y:S02]  /*0240*/  VIADD R4, R0.reuse, 0xd9f6dc18 ;  /* 0xd9f6dc1800047836 */ /* 0x040fe40000000000 */
[----:B------:R-:W-:Y:S02]  /*0250*/  VIADD R5, R0, 0x75bcd15 ;  /* 0x075bcd1500057836 */ /* 0x000fe40000000000 */
[----:B------:R-:W-:Y:S02]  /*0260*/  IMAD.MOV.U32 R14, RZ, RZ, R8 ;  /* 0x000000ffff0e7224 */ /* 0x000fe400078e0008 */
[----:B------:R-:W-:Y:S01]  /*0270*/  IMAD.MOV.U32 R3, RZ, RZ, R7 ;  /* 0x000000ffff037224 */ /* 0x000fe200078e0007 */
[----:B------:R0:W-:Y:S04]  /*0280*/  STG.E.64 desc[UR4][R10.64], R4 ;  /* 0x000000040a007986 */ /* 0x0001e8000c101b04 */
[----:B------:R0:W-:Y:S04]  /*0290*/  STG.E.64 desc[UR4][R10.64+0x8], R14 ;  /* 0x0000080e0a007986 */ /* 0x0001e8000c101b04 */
[----:B------:R0:W-:Y:S01]  /*02a0*/  STG.E.64 desc[UR4][R10.64+0x10], R2 ;  /* 0x000010020a007986 */ /* 0x0001e2000c101b04 */
[----:B------:R-:W-:Y:S05]  /*02b0*/  @!P0 BRA `(.L_x_21) ;  /* 0x0000000c00408947 */ /* 0x000fea0003800000 */
[----:B0-----:R-:W-:Y:S02]  /*02c0*/  IMAD.MOV.U32 R4, RZ, RZ, RZ ;  /* 0x000000ffff047224 */ /* 0x001fe400078e00ff */
[----:B------:R-:W-:Y:S02]  /*02d0*/  IMAD.MOV.U32 R9, RZ, RZ, -0x75bd8fc ;  /* 0xf8a42704ff097424 */ /* 0x000fe400078e00ff */
[----:B------:R-:W-:-:S07]  /*02e0*/  IMAD.MOV.U32 R6, RZ, RZ, -0x23270784 ;  /* 0xdcd8f87cff067424 */ /* 0x000fce00078e00ff */
.L_x_27:
[----:B------:R-:W-:Y:S01]  /*02f0*/  LOP3.LUT R18, R16, 0x3, RZ, 0xc0, !PT ;  /* 0x0000000310127812 */ /* 0x000fe200078ec0ff */
[----:B------:R-:W-:Y:S03]  /*0300*/  BSSY.RECONVERGENT B1, `(.L_x_22) ;  /* 0x00000c5000017945 */ /* 0x000fe60003800200 */
[----:B------:R-:W-:-:S04]  /*0310*/  ISETP.NE.U32.AND P0, PT, R18, RZ, PT ;  /* 0x000000ff1200720c */ /* 0x000fc80003f05070 */
[----:B------:R-:W-:-:S13]  /*0320*/  ISETP.NE.AND.EX P0, PT, RZ, RZ, PT, P0 ;  /* 0x000000ffff00720c */ /* 0x000fda0003f05300 */
[----:B0-----:R-:W-:Y:S05]  /*0330*/  @!P0 BRA `(.L_x_23) ;  /* 0x0000000c00048947 */ /* 0x001fea0003800000 */
[----:B------:R-:W0:Y:S01]  /*0340*/  LDC.64 R2, c[0x4][RZ] ;  /* 0x01000000ff027b82 */ /* 0x000e220000000a00 */
[----:B------:R-:W-:Y:S02]  /*0350*/  IMAD.MOV.U32 R19, RZ, RZ, RZ ;  /* 0x000000ffff137224 */ /* 0x000fe400078e00ff */
[----:B0-----:R-:W-:-:S07]  /*0360*/  IMAD.WIDE.U32 R2, R4, 0xc80, R2 ;  /* 0x00000c8004027825 */ /* 0x001fce00078e0002 */
.L_x_26:
[----:B------:R-:W-:Y:S01]  /*0370*/  IMAD.MOV.U32 R21, RZ, RZ, RZ ;  /* 0x000000ffff157224 */ /* 0x000fe200078e00ff */
[----:B0-----:R-:W-:Y:S02]  /*0380*/  CS2R R6, SRZ ;  /* 0x0000000000067805 */ /* 0x001fe4000001ff00 */
[----:B------:R-:W-:Y:S01]  /*0390*/  CS2R R8, SRZ ;  /* 0x0000000000087805 */ /* 0x000fe2000001ff00 */
[----:B------:R-:W-:-:S07]  /*03a0*/  IMAD.MOV.U32 R5, RZ, RZ, RZ ;  /* 0x000000ffff057224 */ /* 0x000fce00078e00ff */
.L_x_25:
[----:B------:R-:W-:-:S05]  /*03b0*/  IMAD.WIDE.U32 R14, R21, 0x4, R10 ;  /* 0x00000004150e7825 */ /* 0x000fca00078e000a */
[----:B------:R0:W5:Y:S01]  /*03c0*/  LDG.E R20, desc[UR4][R14.64+0x4] ;  /* 0x000004040e147981 */ /* 0x000162000c1e1900 */
[----:B------:R-:W-:Y:S02]  /*03d0*/  IMAD.SHL.U32 R22, R21, 0x20, RZ ;  /* 0x0000002015167824 */ /* 0x000fe400078e00ff */
[----:B------:R-:W-:-:S07]  /*03e0*/  IMAD.MOV.U32 R23, RZ, RZ, RZ ;  /* 0x000000ffff177224 */ /* 0x000fce00078e00ff */
.L_x_24:
[----:B-----5:R-:W-:Y:S01]  /*03f0*/  SHF.R.U32.HI R27, RZ, R23, R20 ;  /* 0x00000017ff1b7219 */ /* 0x020fe20000011614 */
[----:B0-----:R-:W-:-:S03]  /*0400*/  IMAD.IADD R14, R22, 0x1, R23 ;  /* 0x00000001160e7824 */ /* 0x001fc600078e0217 */
[----:B------:R-:W-:-:S04]  /*0410*/  LOP3.LUT R15, R27, 0x1, RZ, 0xc0, !PT ;  /* 0x000000011b0f7812 */ /* 0x000fc800078ec0ff */
[----:B------:R-:W-:Y:S01]  /*0420*/  ISETP.NE.U32.AND P0, PT, R15, 0x1, PT ;  /* 0x000000010f00780c */ /* 0x000fe20003f05070 */
[----:B------:R-:W-:-:S04]  /*0430*/  IMAD R15, R14, 0x5, RZ ;  /* 0x000000050e0f7824 */ /* 0x000fc800078e02ff */
[----:B------:R-:W-:-:S08]  /*0440*/  IMAD.WIDE.U32 R14, R15, 0x4, R2 ;  /* 0x000000040f0e7825 */ /* 0x000fd000078e0002 */
[----:B------:R-:W2:Y:S04]  /*0450*/  @!P0 LDG.E R24, desc[UR4][R14.64] ;  /* 0x000000040e188981 */ /* 0x000ea8000c1e1900 */
[----:B------:R-:W3:Y:S04]  /*0460*/  @!P0 LDG.E R26, desc[UR4][R14.64+0x8] ;  /* 0x000008040e1a8981 */ /* 0x000ee8000c1e1900 */
[----:B------:R-:W4:Y:S01]  /*0470*/  @!P0 LDG.E R25, desc[UR4][R14.64+0x4] ;  /* 0x000004040e198981 */ /* 0x000f22000c1e1900 */
[----:B------:R-:W-:-:S03]  /*0480*/  R2P PR, R27, 0x7e ;  /* 0x0000007e1b007804 */ /* 0x000fc60000000000 */
[----:B------:R-:W4:Y:S10]  /*0490*/  @!P0 LDG.E R29, desc[UR4][R14.64+0xc] ;  /* 0x00000c040e1d8981 */ /* 0x000f34000c1e1900 */
[----:B------:R-:W4:Y:S01]  /*04a0*/  @P2 LDG.E R28, desc[UR4][R14.64+0x38] ;  /* 0x000038040e1c2981 */ /* 0x000f22000c1e1900 */
[----:B--2---:R-:W-:-:S03]  /*04b0*/  @!P0 LOP3.LUT R5, R5, R24, RZ, 0x3c, !PT ;  /* 0x0000001805058212 */ /* 0x004fc600078e3cff */
[----:B------:R-:W2:Y:S01]  /*04c0*/  @!P0 LDG.E R24, desc[UR4][R14.64+0x10] ;  /* 0x000010040e188981 */ /* 0x000ea2000c1e1900 */
[----:B---3--:R-:W-:-:S03]  /*04d0*/  @!P0 LOP3.LUT R9, R9, R26, RZ, 0x3c, !PT ;  /* 0x0000001a09098212 */ /* 0x008fc600078e3cff */
[----:B------:R-:W3:Y:S01]  /*04e0*/  @P1 LDG.E R26, desc[UR4][R14.64+0x24] ;  /* 0x000024040e1a1981 */ /* 0x000ee2000c1e1900 */
[----:B----4-:R-:W-:-:S03]  /*04f0*/  @!P0 LOP3.LUT R8, R8, R25, RZ, 0x3c, !PT ;  /* 0x0000001908088212 */ /* 0x010fc600078e3cff */
[----:B------:R-:W4:Y:S01]  /*0500*/  @P3 LDG.E R25, desc[UR4][R14.64+0x4c] ;  /* 0x00004c040e193981 */ /* 0x000f22000c1e1900 */
[----:B--2---:R-:W-:-:S03]  /*0510*/  @!P0 LOP3.LUT R7, R7, R24, RZ, 0x3c, !PT ;  /* 0x0000001807078212 */ /* 0x004fc600078e3cff */
[----:B------:R-:W2:Y:S01]  /*0520*/  @P1 LDG.E R24, desc[UR4][R14.64+0x14] ;  /* 0x000014040e181981 */ /* 0x000ea2000c1e1900 */
[----:B---3--:R-:W-:-:S03]  /*0530*/  @P1 LOP3.LUT R7, R7, R26, RZ, 0x3c, !PT ;  /* 0x0000001a07071212 */ /* 0x008fc600078e3cff */
[----:B------:R-:W3:Y:S01]  /*0540*/  @P4 LDG.E R26, desc[UR4][R14.64+0x60] ;  /* 0x000060040e1a4981 */ /* 0x000ee2000c1e1900 */
[----:B------:R-:W-:-:S03]  /*0550*/  @P2 LOP3.LUT R7, R7, R28, RZ, 0x3c, !PT ;  /* 0x0000001c07072212 */ /* 0x000fc600078e3cff */
[----:B------:R-:W2:Y:S01]  /*0560*/  @P5 LDG.E R28, desc[UR4][R14.64+0x74] ;  /* 0x000074040e1c5981 */ /* 0x000ea2000c1e1900 */
[----:B----4-:R-:W-:-:S03]  /*0570*/  @P3 LOP3.LUT R7, R7, R25, RZ, 0x3c, !PT ;  /* 0x0000001907073212 */ /* 0x010fc600078e3cff */
[----:B------:R-:W4:Y:S01]  /*0580*/  @P6 LDG.E R25, desc[UR4][R14.64+0x88] ;  /* 0x000088040e196981 */ /* 0x000f22000c1e1900 */
[----:B------:R-:W-:-:S03]  /*0590*/  @!P0 LOP3.LUT R6, R6, R29, RZ, 0x3c, !PT ;  /* 0x0000001d06068212 */ /* 0x000fc600078e3cff */
[----:B------:R-:W4:Y:S01]  /*05a0*/  @P1 LDG.E R29, desc[UR4][R14.64+0x20] ;  /* 0x000020040e1d1981 */ /* 0x000f22000c1e1900 */
[----:B---3--:R-:W-:Y:S02]  /*05b0*/  @P4 LOP3.LUT R7, R7, R26, RZ, 0x3c, !PT ;  /* 0x0000001a07074212 */ /* 0x008fe400078e3cff */
[----:B--2---:R-:W-:Y:S01]  /*05c0*/  @P1 LOP3.LUT R5, R5, R24, RZ, 0x3c, !PT ;  /* 0x0000001805051212 */ /* 0x004fe200078e3cff */
[----:B------:R-:W2:Y:S01]  /*05d0*/  @P2 LDG.E R26, desc[UR4][R14.64+0x28] ;  /* 0x000028040e1a2981 */ /* 0x000ea2000c1e1900 */
[----:B------:R-:W-:-:S03]  /*05e0*/  @P5 LOP3.LUT R7, R7, R28, RZ, 0x3c, !PT ;  /* 0x0000001c07075212 */ /* 0x000fc600078e3cff */
[----:B------:R-:W3:Y:S01]  /*05f0*/  @P1 LDG.E R24, desc[UR4][R14.64+0x1c] ;  /* 0x00001c040e181981 */ /* 0x000ee2000c1e1900 */
[----:B----4-:R-:W-:-:S03]  /*0600*/  @P6 LOP3.LUT R7, R7, R25, RZ, 0x3c, !PT ;  /* 0x0000001907076212 */ /* 0x010fc600078e3cff */
[----:B------:R-:W4:Y:S01]  /*0610*/  @P1 LDG.E R25, desc[UR4][R14.64+0x18] ;  /* 0x000018040e191981 */ /* 0x000f22000c1e1900 */
[----:B------:R-:W-:-:S03]  /*0620*/  @P1 LOP3.LUT R6, R6, R29, RZ, 0x3c, !PT ;  /* 0x0000001d06061212 */ /* 0x000fc600078e3cff */
[----:B------:R-:W4:Y:S01]  /*0630*/  @P2 LDG.E R29, desc[UR4][R14.64+0x34] ;  /* 0x000034040e1d2981 */ /* 0x000f22000c1e1900 */
[----:B--2---:R-:W-:-:S03]  /*0640*/  @P2 LOP3.LUT R5, R5, R26, RZ, 0x3c, !PT ;  /* 0x0000001a05052212 */ /* 0x004fc600078e3cff */
[----:B------:R-:W2:Y:S01]  /*0650*/  @P3 LDG.E R26, desc[UR4][R14.64+0x3c] ;  /* 0x00003c040e1a3981 */ /* 0x000ea2000c1e1900 */
[----:B---3--:R-:W-:-:S03]  /*0660*/  @P1 LOP3.LUT R9, R9, R24, RZ, 0x3c, !PT ;  /* 0x0000001809091212 */ /* 0x008fc600078e3cff */
        /* <DEDUP_REMOVED lines=27> */
[----:B------:R-:W-:Y:S02]  /*0820*/  LOP3.LUT P0, RZ, R27, 0x80, RZ, 0xc0, !PT ;  /* 0x000000801bff7812 */ /* 0x000fe4000780c0ff */
[----:B------:R-:W-:Y:S02]  /*0830*/  @P5 LOP3.LUT R6, R6, R29, RZ, 0x3c, !PT ;  /* 0x0000001d06065212 */ /* 0x000fe400078e3cff */
[----:B------:R-:W4:Y:S01]  /*0840*/  @P6 LDG.E R29, desc[UR4][R14.64+0x84] ;  /* 0x000084040e1d6981 */ /* 0x000f22000c1e1900 */
[----:B--2---:R-:W-:-:S08]  /*0850*/  @P6 LOP3.LUT R5, R5, R26, RZ, 0x3c, !PT ;  /* 0x0000001a05056212 */ /* 0x004fd000078e3cff */
        /* <DEDUP_REMOVED lines=13> */
[----:B------:R-:W-:Y:S02]  /*0930*/  @P0 LOP3.LUT R6, R6, R29, RZ, 0x3c, !PT ;  /* 0x0000001d06060212 */ /* 0x000fe400078e3cff */
[----:B--2---:R-:W-:Y:S02]  /*0940*/  @P0 LOP3.LUT R7, R7, R26, RZ, 0x3c, !PT ;  /* 0x0000001a07070212 */ /* 0x004fe400078e3cff */
[----:B---3--:R-:W-:Y:S02]  /*0950*/  @P0 LOP3.LUT R9, R9, R24, RZ, 0x3c, !PT ;  /* 0x0000001809090212 */ /* 0x008fe400078e3cff */
[----:B----4-:R-:W-:Y:S02]  /*0960*/  @P0 LOP3.LUT R8, R8, R25, RZ, 0x3c, !PT ;  /* 0x0000001908080212 */ /* 0x010fe400078e3cff */
[----:B------:R-:W-:-:S13]  /*0970*/  R2P PR, R27.B1, 0x7f ;  /* 0x0000007f1b007804 */ /* 0x000fda0000001000 */
[----:B------:R-:W2:Y:S04]  /*0980*/  @P0 LDG.E R24, desc[UR4][R14.64+0xa0] ;  /* 0x0000a0040e180981 */ /* 0x000ea8000c1e1900 */
[----:B------:R-:W3:Y:S04]  /*0990*/  @P0 LDG.E R25, desc[UR4][R14.64+0xa4] ;  /* 0x0000a4040e190981 */ /* 0x000ee8000c1e1900 */
[----:B------:R-:W4:Y:S04]  /*09a0*/  @P0 LDG.E R26, desc[UR4][R14.64+0xb0] ;  /* 0x0000b0040e1a0981 */ /* 0x000f28000c1e1900 */
[----:B------:R-:W4:Y:S04]  /*09b0*/  @P0 LDG.E R29, desc[UR4][R14.64+0xac] ;  /* 0x0000ac040e1d0981 */ /* 0x000f28000c1e1900 */
[----:B------:R-:W4:Y:S01]  /*09c0*/  @P3 LDG.E R28, desc[UR4][R14.64+0xdc] ;  /* 0x0000dc040e1c3981 */ /* 0x000f22000c1e1900 */
[----:B--2---:R-:W-:-:S03]  /*09d0*/  @P0 LOP3.LUT R5, R5, R24, RZ, 0x3c, !PT ;  /* 0x0000001805050212 */ /* 0x004fc600078e3cff */
[----:B------:R-:W2:Y:S01]  /*09e0*/  @P0 LDG.E R24, desc[UR4][R14.64+0xa8] ;  /* 0x0000a8040e180981 */ /* 0x000ea2000c1e1900 */
[----:B---3--:R-:W-:-:S03]  /*09f0*/  @P0 LOP3.LUT R8, R8, R25, RZ, 0x3c, !PT ;  /* 0x0000001908080212 */ /* 0x008fc600078e3cff */
[----:B------:R-:W3:Y:S01]  /*0a00*/  @P1 LDG.E R25, desc[UR4][R14.64+0xb8] ;  /* 0x0000b8040e191981 */ /* 0x000ee2000c1e1900 */
[----:B----4-:R-:W-:-:S03]  /*0a10*/  @P0 LOP3.LUT R7, R7, R26, RZ, 0x3c, !PT ;  /* 0x0000001a07070212 */ /* 0x010fc600078e3cff */
        /* <DEDUP_REMOVED lines=9> */
[----:B------:R-:W-:-:S04]  /*0ab0*/  @P0 LOP3.LUT R6, R6, R29, RZ, 0x3c, !PT ;  /* 0x0000001d06060212 */ /* 0x000fc800078e3cff */
[----:B---3--:R-:W-:Y:S02]  /*0ac0*/  @P1 LOP3.LUT R6, R6, R25, RZ, 0x3c, !PT ;  /* 0x0000001906061212 */ /* 0x008fe400078e3cff */
[----:B----4-:R-:W-:Y:S01]  /*0ad0*/  @P2 LOP3.LUT R5, R5, R26, RZ, 0x3c, !PT ;  /* 0x0000001a05052212 */ /* 0x010fe200078e3cff */
[----:B------:R-:W3:Y:S04]  /*0ae0*/  @P2 LDG.E R25, desc[UR4][R14.64+0xd4] ;  /* 0x0000d4040e192981 */ /* 0x000ee8000c1e1900 */
[----:B------:R-:W4:Y:S01]  /*0af0*/  @P2 LDG.E R26, desc[UR4][R14.64+0xd8] ;  /* 0x0000d8040e1a2981 */ /* 0x000f22000c1e1900 */
[----:B--2---:R-:W-:-:S03]  /*0b00*/  @P1 LOP3.LUT R7, R7, R24, RZ, 0x3c, !PT ;  /* 0x0000001807071212 */ /* 0x004fc600078e3cff */
[----:B------:R-:W2:Y:S01]  /*0b10*/  @P2 LDG.E R24, desc[UR4][R14.64+0xd0] ;  /* 0x0000d0040e182981 */ /* 0x000ea2000c1e1900 */
[----:B------:R-:W-:-:S03]  /*0b20*/  LOP3.LUT P0, RZ, R27, 0x8000, RZ, 0xc0, !PT ;  /* 0x000080001bff7812 */ /* 0x000fc6000780c0ff */
[----:B------:R-:W2:Y:S01]  /*0b30*/  @P2 LDG.E R27, desc[UR4][R14.64+0xcc] ;  /* 0x0000cc040e1b2981 */ /* 0x000ea2000c1e1900 */
[----:B---3--:R-:W-:-:S03]  /*0b40*/  @P2 LOP3.LUT R6, R6, R25, RZ, 0x3c, !PT ;  /* 0x0000001906062212 */ /* 0x008fc600078e3cff */
[----:B------:R-:W3:Y:S01]  /*0b50*/  @P3 LDG.E R25, desc[UR4][R14.64+0xe0] ;  /* 0x0000e0040e193981 */ /* 0x000ee2000c1e1900 */
[----:B----4-:R-:W-:-:S03]  /*0b60*/  @P2 LOP3.LUT R7, R7, R26, RZ, 0x3c, !PT ;  /* 0x0000001a07072212 */ /* 0x010fc600078e3cff */
[----:B------:R-:W4:Y:S01]  /*0b70*/  @P3 LDG.E R26, desc[UR4][R14.64+0xec] ;  /* 0x0000ec040e1a3981 */ /* 0x000f22000c1e1900 */
[----:B--2---:R-:W-:-:S03]  /*0b80*/  @P2 LOP3.LUT R9, R9, R24, RZ, 0x3c, !PT ;  /* 0x0000001809092212 */ /* 0x004fc600078e3cff */
[----:B------:R-:W2:Y:S01]  /*0b90*/  @P3 LDG.E R24, desc[UR4][R14.64+0xe4] ;  /* 0x0000e4040e183981 */ /* 0x000ea2000c1e1900 */
[----:B------:R-:W-:Y:S02]  /*0ba0*/  @P2 LOP3.LUT R8, R8, R27, RZ, 0x3c, !PT ;  /* 0x0000001b08082212 */ /* 0x000fe400078e3cff */
[----:B------:R-:W-:Y:S01]  /*0bb0*/  @P3 LOP3.LUT R5, R5, R28, RZ, 0x3c, !PT ;  /* 0x0000001c05053212 */ /* 0x000fe200078e3cff */
[----:B------:R-:W2:Y:S01]  /*0bc0*/  @P3 LDG.E R27, desc[UR4][R14.64+0xe8] ;  /* 0x0000e8040e1b3981 */ /* 0x000ea2000c1e1900 */
[----:B---3--:R-:W-:-:S03]  /*0bd0*/  @P3 LOP3.LUT R8, R8, R25, RZ, 0x3c, !PT ;  /* 0x0000001908083212 */ /* 0x008fc600078e3cff */
[----:B------:R-:W3:Y:S01]  /*0be0*/  @P4 LDG.E R25, desc[UR4][R14.64+0xf4] ;  /* 0x0000f4040e194981 */ /* 0x000ee2000c1e1900 */
[----:B----4-:R-:W-:-:S03]  /*0bf0*/  @P3 LOP3.LUT R7, R7, R26, RZ, 0x3c, !PT ;  /* 0x0000001a07073212 */ /* 0x010fc600078e3cff */
        /* <DEDUP_REMOVED lines=10> */
[----:B------:R-:W-:-:S03]  /*0ca0*/  @P3 LOP3.LUT R6, R6, R27, RZ, 0x3c, !PT ;  /* 0x0000001b06063212 */ /* 0x000fc600078e3cff */
        /* <DEDUP_REMOVED lines=23> */
[----:B------:R-:W-:Y:S01]  /*0e20*/  VIADD R23, R23, 0x10 ;  /* 0x0000001017177836 */ /* 0x000fe20000000000 */
[----:B--2---:R-:W-:Y:S02]  /*0e30*/  @P6 LOP3.LUT R9, R9, R24, RZ, 0x3c, !PT ;  /* 0x0000001809096212 */ /* 0x004fe400078e3cff */
[----:B------:R-:W2:Y:S02]  /*0e40*/  @P0 LDG.E R24, desc[UR4][R14.64+0x134] ;  /* 0x000134040e180981 */ /* 0x000ea4000c1e1900 */
[----:B------:R-:W-:-:S02]  /*0e50*/  ISETP.NE.AND P1, PT, R23, 0x20, PT ;  /* 0x000000201700780c */ /* 0x000fc40003f25270 */
[----:B------:R-:W-:Y:S02]  /*0e60*/  @P0 LOP3.LUT R5, R5, R28, RZ, 0x3c, !PT ;  /* 0x0000001c05050212 */ /* 0x000fe400078e3cff */
[----:B---3--:R-:W-:Y:S02]  /*0e70*/  @P0 LOP3.LUT R6, R6, R27, RZ, 0x3c, !PT ;  /* 0x0000001b06060212 */ /* 0x008fe400078e3cff */
[----:B----4-:R-:W-:Y:S02]  /*0e80*/  @P0 LOP3.LUT R8, R8, R25, RZ, 0x3c, !PT ;  /* 0x0000001908080212 */ /* 0x010fe400078e3cff */
[----:B------:R-:W-:Y:S02]  /*0e90*/  @P0 LOP3.LUT R7, R7, R26, RZ, 0x3c, !PT ;  /* 0x0000001a07070212 */ /* 0x000fe400078e3cff */
[----:B--2---:R-:W-:-:S03]  /*0ea0*/  @P0 LOP3.LUT R9, R9, R24, RZ, 0x3c, !PT ;  /* 0x0000001809090212 */ /* 0x004fc600078e3cff */
[----:B------:R-:W-:Y:S05]  /*0eb0*/  @P1 BRA `(.L_x_24) ;  /* 0xfffffff4004c1947 */ /* 0x000fea000383ffff */
[----:B------:R-:W-:-:S05]  /*0ec0*/  VIADD R21, R21, 0x1 ;  /* 0x0000000115157836 */ /* 0x000fca0000000000 */
[----:B------:R-:W-:-:S13]  /*0ed0*/  ISETP.NE.AND P0, PT, R21, 0x5, PT ;  /* 0x000000051500780c */ /* 0x000fda0003f05270 */
[----:B------:R-:W-:Y:S05]  /*0ee0*/  @P0 BRA `(.L_x_25) ;  /* 0xfffffff400300947 */ /* 0x000fea000383ffff */
[----:B------:R0:W-:Y:S01]  /*0ef0*/  STG.E desc[UR4][R10.64+0x4], R5 ;  /* 0x000004050a007986 */ /* 0x0001e2000c101904 */
[----:B------:R-:W-:-:S03]  /*0f00*/  VIADD R19, R19, 0x1 ;  /* 0x0000000113137836 */ /* 0x000fc60000000000 */
[----:B------:R0:W-:Y:S02]  /*0f10*/  STG.E.64 desc[UR4][R10.64+0x8], R8 ;  /* 0x000008080a007986 */ /* 0x0001e4000c101b04 */
[----:B------:R-:W-:Y:S02]  /*0f20*/  ISETP.GE.U32.AND P0, PT, R19, R18, PT ;  /* 0x000000121300720c */ /* 0x000fe40003f06070 */
[----:B------:R0:W-:Y:S11]  /*0f30*/  STG.E.64 desc[UR4][R10.64+0x10], R6 ;  /* 0x000010060a007986 */ /* 0x0001f6000c101b04 */
[----:B------:R-:W-:Y:S05]  /*0f40*/  @!P0 BRA `(.L_x_26) ;  /* 0xfffffff400088947 */ /* 0x000fea000383ffff */
.L_x_23:
[----:B------:R-:W-:Y:S05]  /*0f50*/  BSYNC.RECONVERGENT B1 ;  /* 0x0000000000017941 */ /* 0x000fea0003800200 */
.L_x_22:
[----:B------:R-:W-:Y:S01]  /*0f60*/  ISETP.GT.U32.AND P0, PT, R16, 0x3, PT ;  /* 0x000000031000780c */ /* 0x000fe20003f04070 */
[----:B------:R-:W-:Y:S01]  /*0f70*/  VIADD R4, R4, 0x1 ;  /* 0x0000000104047836 */ /* 0x000fe20000000000 */
[--C-:B------:R-:W-:Y:S02]  /*0f80*/  SHF.R.U64 R16, R16, 0x2, R17.reuse ;  /* 0x0000000210107819 */ /* 0x100fe40000001211 */
[----:B------:R-:W-:Y:S02]  /*0f90*/  ISETP.GT.U32.AND.EX P0, PT, R17, RZ, PT, P0 ;  /* 0x000000ff1100720c */ /* 0x000fe40003f04100 */
[----:B------:R-:W-:-:S11]  /*0fa0*/  SHF.R.U32.HI R17, RZ, 0x2, R17 ;  /* 0x00000002ff117819 */ /* 0x000fd60000011611 */
[----:B------:R-:W-:Y:S05]  /*0fb0*/  @P0 BRA `(.L_x_27) ;  /* 0xfffffff000cc0947 */ /* 0x000fea000383ffff */
.L_x_21:
[----:B------:R-:W-:Y:S05]  /*0fc0*/  BSYNC.RECONVERGENT B0 ;  /* 0x0000000000007941 */ /* 0x000fea0003800200 */
.L_x_20:
[----:B------:R-:W1:Y:S01]  /*0fd0*/  LDCU.64 UR6, c[0x0][0x390] ;  /* 0x00007200ff0677ac */ /* 0x000e620008000a00 */
[----:B0-----:R-:W-:Y:S01]  /*0fe0*/  SHF.R.U32.HI R2, RZ, 0x2, R5 ;  /* 0x00000002ff027819 */ /* 0x001fe20000011605 */
[----:B------:R-:W-:Y:S01]  /*0ff0*/  IMAD.MOV.U32 R16, RZ, RZ, R9 ;  /* 0x000000ffff107224 */ /* 0x000fe200078e0009 */
[----:B------:R-:W-:Y:S01]  /*1000*/  STG.E.64 desc[UR4][R10.64+0x18], RZ ;  /* 0x000018ff0a007986 */ /* 0x000fe2000c101b04 */
[----:B------:R-:W-:Y:S01]  /*1010*/  IMAD.MOV.U32 R17, RZ, RZ, R6 ;  /* 0x000000ffff117224 */ /* 0x000fe200078e0006 */
[----:B------:R-:W-:Y:S01]  /*1020*/  LOP3.LUT R2, R2, R5, RZ, 0x3c, !PT ;  /* 0x0000000502027212 */ /* 0x000fe200078e3cff */
[----:B------:R-:W-:Y:S01]  /*1030*/  IMAD.SHL.U32 R5, R7, 0x10, RZ ;  /* 0x0000001007057824 */ /* 0x000fe200078e00ff */
[----:B------:R-:W-:Y:S03]  /*1040*/  STG.E desc[UR4][R10.64+0x20], RZ ;  /* 0x000020ff0a007986 */ /* 0x000fe6000c101904 */
[C---:B------:R-:W-:Y:S01]  /*1050*/  IMAD.SHL.U32 R4, R2.reuse, 0x2, RZ ;  /* 0x0000000202047824 */ /* 0x040fe200078e00ff */
[----:B------:R-:W-:Y:S04]  /*1060*/  STG.E.64 desc[UR4][R10.64+0x8], R16 ;  /* 0x000008100a007986 */ /* 0x000fe8000c101b04 */
[----:B------:R-:W-:Y:S01]  /*1070*/  LOP3.LUT R2, R2, R4, R5, 0x96, !PT ;  /* 0x0000000402027212 */ /* 0x000fe200078e9605 */
[----:B------:R-:W-:Y:S01]  /*1080*/  VIADD R4, R0, 0xd9fc63dd ;  /* 0xd9fc63dd00047836 */ /* 0x000fe20000000000 */
[----:B------:R-:W-:Y:S01]  /*1090*/  STG.E.64 desc[UR4][R10.64+0x28], RZ ;  /* 0x000028ff0a007986 */ /* 0x000fe2000c101b04 */
[----:B-1----:R-:W0:Y:S01]  /*10a0*/  I2F.U32.RP R14, UR7 ;  /* 0x00000007000e7d06 */ /* 0x002e220008209000 */
[----:B------:R-:W-:-:S07]  /*10b0*/  ISETP.NE.U32.AND P1, PT, RZ, UR7, PT ;  /* 0x00000007ff007c0c */ /* 0x000fce000bf25070 */
[----:B0-----:R-:W0:Y:S02]  /*10c0*/  MUFU.RCP R14, R14 ;  /* 0x0000000e000e7308 */ /* 0x001e240000001000 */
[----:B0-----:R-:W-:Y:S02]  /*10d0*/  VIADD R3, R14, 0xffffffe ;  /* 0x0ffffffe0e037836 */ /* 0x001fe40000000000 */
[----:B------:R-:W-:-:S04]  /*10e0*/  IMAD.MOV.U32 R14, RZ, RZ, R7 ;  /* 0x000000ffff0e7224 */ /* 0x000fc800078e0007 */
[----:B------:R-:W0:Y:S02]  /*10f0*/  F2I.FTZ.U32.TRUNC.NTZ R3, R3 ;  /* 0x0000000300037305 */ /* 0x000e24000021f000 */
[----:B0-----:R-:W-:-:S04]  /*1100*/  IMAD.MOV R15, RZ, RZ, -R3 ;  /* 0x000000ffff0f7224 */ /* 0x001fc800078e0a03 */
[----:B------:R-:W-:Y:S01]  /*1110*/  IMAD R5, R15, UR7, RZ ;  /* 0x000000070f057c24 */ /* 0x000fe2000f8e02ff */
[----:B------:R-:W-:Y:S01]  /*1120*/  LOP3.LUT R15, R2, R7, RZ, 0x3c, !PT ;  /* 0x00000007020f7212 */ /* 0x000fe200078e3cff */
[----:B------:R-:W-:-:S04]  /*1130*/  IMAD.MOV.U32 R2, RZ, RZ, RZ ;  /* 0x000000ffff027224 */ /* 0x000fc800078e00ff */
[----:B------:R-:W-:Y:S01]  /*1140*/  IMAD.HI.U32 R3, R3, R5, R2 ;  /* 0x0000000503037227 */ /* 0x000fe200078e0002 */
[----:B------:R-:W-:Y:S03]  /*1150*/  STG.E.64 desc[UR4][R10.64+0x10], R14 ;  /* 0x0000100e0a007986 */ /* 0x000fe6000c101b04 */
[----:B------:R-:W-:Y:S02]  /*1160*/  IMAD.IADD R0, R15, 0x1, R4 ;  /* 0x000000010f007824 */ /* 0x000fe400078e0204 */
[----:B------:R-:W-:Y:S02]  /*1170*/  IMAD.MOV.U32 R5, RZ, RZ, R8 ;  /* 0x000000ffff057224 */ /* 0x000fe400078e0008 */
[----:B------:R-:W-:-:S03]  /*1180*/  IMAD.HI.U32 R3, R3, R0, RZ ;  /* 0x0000000003037227 */ /* 0x000fc600078e00ff */
[----:B------:R-:W-:Y:S01]  /*1190*/  STG.E.64 desc[UR4][R10.64], R4 ;  /* 0x000000040a007986 */ /* 0x000fe2000c101b04 */
[----:B------:R-:W-:-:S04]  /*11a0*/  IMAD.MOV R3, RZ, RZ, -R3 ;  /* 0x000000ffff037224 */ /* 0x000fc800078e0a03 */
[----:B------:R-:W-:-:S05]  /*11b0*/  IMAD R0, R3, UR7, R0 ;  /* 0x0000000703007c24 */ /* 0x000fca000f8e0200 */
[----:B------:R-:W-:-:S13]  /*11c0*/  ISETP.GE.U32.AND P0, PT, R0, UR7, PT ;  /* 0x0000000700007c0c */ /* 0x000fda000bf06070 */
[----:B------:R-:W-:-:S05]  /*11d0*/  @P0 VIADD R0, R0, -UR7 ;  /* 0x8000000700000c36 */ /* 0x000fca0008000000 */
[----:B------:R-:W-:-:S13]  /*11e0*/  ISETP.GE.U32.AND P0, PT, R0, UR7, PT ;  /* 0x0000000700007c0c */ /* 0x000fda000bf06070 */
[----:B------:R-:W-:Y:S01]  /*11f0*/  @P0 VIADD R0, R0, -UR7 ;  /* 0x8000000700000c36 */ /* 0x000fe20008000000 */
[----:B------:R-:W-:-:S05]  /*1200*/  @!P1 LOP3.LUT R0, RZ, UR7, RZ, 0x33, !PT ;  /* 0x00000007ff009c12 */ /* 0x000fca000f8e33ff */
[----:B------:R-:W-:-:S05]  /*1210*/  VIADD R3, R0, UR6 ;  /* 0x0000000600037c36 */ /* 0x000fca0008000000 */
[----:B------:R-:W-:Y:S01]  /*1220*/  STG.E desc[UR4][R12.64], R3 ;  /* 0x000000030c007986 */ /* 0x000fe2000c101904 */
[----:B------:R-:W-:Y:S05]  /*1230*/  EXIT ;  /* 0x000000000000794d */ /* 0x000fea0003800000 */
.L_x_28:
        /* <DEDUP_REMOVED lines=12> */
.L_x_41:


//--------------------- .text._Z13random_matrixPiiiiijP17curandStateXORWOW --------------------------
	.section	.text._Z13random_matrixPiiiiijP17curandStateXORWOW,"ax",@progbits
	.align	128
        .global         _Z13random_matrixPiiiiijP17curandStateXORWOW
        .type           _Z13random_matrixPiiiiijP17curandStateXORWOW,@function
        .size           _Z13random_matrixPiiiiijP17curandStateXORWOW,(.L_x_42 - _Z13random_matrixPiiiiijP17curandStateXORWOW)
        .other          _Z13random_matrixPiiiiijP17curandStateXORWOW,@"STO_CUDA_ENTRY STV_DEFAULT"
_Z13random_matrixPiiiiijP17curandStateXORWOW:
.text._Z13random_matrixPiiiiijP17curandStateXORWOW:
        /* <DEDUP_REMOVED lines=13> */
[----:B------:R-:W0:Y:S01]  /*00d0*/  LDC R2, c[0x0][0x398] ;  /* 0x0000e600ff027b82 */ /* 0x000e220000000800 */
[----:B------:R-:W1:Y:S01]  /*00e0*/  LDCU.64 UR4, c[0x0][0x358] ;  /* 0x00006b00ff0477ac */ /* 0x000e620008000a00 */
[----:B------:R-:W-:Y:S01]  /*00f0*/  IMAD R0, R3, UR7, R0 ;  /* 0x0000000703007c24 */ /* 0x000fe2000f8e0200 */
[----:B------:R-:W-:Y:S01]  /*0100*/  BSSY.RECONVERGENT B0, `(.L_x_29) ;  /* 0x00000ec000007945 */ /* 0x000fe20003800200 */
[----:B------:R-:W-:Y:S02]  /*0110*/  IMAD.MOV.U32 R15, RZ, RZ, -0x75bd8fc ;  /* 0xf8a42704ff0f7424 */ /* 0x000fe400078e00ff */
[----:B------:R-:W-:Y:S01]  /*0120*/  IMAD.MOV.U32 R12, RZ, RZ, -0x23270784 ;  /* 0xdcd8f87cff0c7424 */ /* 0x000fe200078e00ff */
[----:B------:R-:W-:Y:S01]  /*0130*/  ISETP.NE.AND P0, PT, R0, RZ, PT ;  /* 0x000000ff0000720c */ /* 0x000fe20003f05270 */
[----:B------:R-:W2:Y:S01]  /*0140*/  LDC.64 R8, c[0x0][0x3a0] ;  /* 0x0000e800ff087b82 */ /* 0x000ea20000000a00 */
[----:B------:R-:W-:Y:S01]  /*0150*/  IMAD.MOV.U32 R5, RZ, RZ, -0x75bd8fc ;  /* 0xf8a42704ff057424 */ /* 0x000fe200078e00ff */
[----:B------:R-:W-:-:S02]  /*0160*/  SHF.R.S32.HI R10, RZ, 0x1f, R0 ;  /* 0x0000001fff0a7819 */ /* 0x000fc40000011400 */
[----:B0-----:R-:W-:-:S05]  /*0170*/  LOP3.LUT R2, R2, 0xaad26b49, RZ, 0x3c, !PT ;  /* 0xaad26b4902027812 */ /* 0x001fca00078e3cff */
[----:B------:R-:W-:Y:S02]  /*0180*/  IMAD R2, R2, 0x4182bed5, RZ ;  /* 0x4182bed502027824 */ /* 0x000fe400078e02ff */
[----:B--2---:R-:W-:-:S03]  /*0190*/  IMAD.WIDE R8, R0, 0x30, R8 ;  /* 0x0000003000087825 */ /* 0x004fc600078e0208 */
[C---:B------:R-:W-:Y:S01]  /*01a0*/  LOP3.LUT R4, R2.reuse, 0x159a55e5, RZ, 0x3c, !PT ;  /* 0x159a55e502047812 */ /* 0x040fe200078e3cff */
[C---:B------:R-:W-:Y:S02]  /*01b0*/  VIADD R3, R2.reuse, 0x583f19 ;  /* 0x00583f1902037836 */ /* 0x040fe40000000000 */
[C---:B------:R-:W-:Y:S02]  /*01c0*/  VIADD R6, R2.reuse, 0xd9f6dc18 ;  /* 0xd9f6dc1802067836 */ /* 0x040fe40000000000 */
[----:B------:R-:W-:Y:S02]  /*01d0*/  VIADD R7, R2, 0x75bcd15 ;  /* 0x075bcd1502077836 */ /* 0x000fe40000000000 */
[----:B------:R-:W-:Y:S02]  /*01e0*/  IMAD.MOV.U32 R14, RZ, RZ, R4 ;  /* 0x000000ffff0e7224 */ /* 0x000fe400078e0004 */
[----:B------:R-:W-:Y:S01]  /*01f0*/  IMAD.MOV.U32 R13, RZ, RZ, R3 ;  /* 0x000000ffff0d7224 */ /* 0x000fe200078e0003 */
[----:B-1----:R0:W-:Y:S01]  /*0200*/  STG.E.64 desc[UR4][R8.64], R6 ;  /* 0x0000000608007986 */ /* 0x0021e2000c101b04 */
[----:B------:R-:W-:-:S03]  /*0210*/  IMAD.MOV.U32 R2, RZ, RZ, -0x23270784 ;  /* 0xdcd8f87cff027424 */ /* 0x000fc600078e00ff */
[----:B------:R0:W-:Y:S04]  /*0220*/  STG.E.64 desc[UR4][R8.64+0x8], R14 ;  /* 0x0000080e08007986 */ /* 0x0001e8000c101b04 */
[----:B------:R0:W-:Y:S01]  /*0230*/  STG.E.64 desc[UR4][R8.64+0x10], R12 ;  /* 0x0000100c08007986 */ /* 0x0001e2000c101b04 */
[----:B------:R-:W-:Y:S05]  /*0240*/  @!P0 BRA `(.L_x_30) ;  /* 0x0000000c005c8947 */ /* 0x000fea0003800000 */
[----:B0-----:R-:W-:Y:S02]  /*0250*/  IMAD.MOV.U32 R6, RZ, RZ, R10 ;  /* 0x000000ffff067224 */ /* 0x001fe400078e000a */
[----:B------:R-:W-:Y:S02]  /*0260*/  IMAD.MOV.U32 R12, RZ, RZ, RZ ;  /* 0x000000ffff0c7224 */ /* 0x000fe400078e00ff */
[----:B------:R-:W-:Y:S02]  /*0270*/  IMAD.MOV.U32 R13, RZ, RZ, R0 ;  /* 0x000000ffff0d7224 */ /* 0x000fe400078e0000 */
[----:B------:R-:W-:Y:S02]  /*0280*/  IMAD.MOV.U32 R5, RZ, RZ, -0x75bd8fc ;  /* 0xf8a42704ff057424 */ /* 0x000fe400078e00ff */
[----:B------:R-:W-:-:S07]  /*0290*/  IMAD.MOV.U32 R2, RZ, RZ, -0x23270784 ;  /* 0xdcd8f87cff027424 */ /* 0x000fce00078e00ff */
.L_x_36:
        /* <DEDUP_REMOVED lines=8> */
.L_x_35:
[----:B------:R-:W-:Y:S01]  /*0320*/  IMAD.MOV.U32 R15, RZ, RZ, RZ ;  /* 0x000000ffff0f7224 */ /* 0x000fe200078e00ff */
[----:B0-----:R-:W-:Y:S02]  /*0330*/  CS2R R2, SRZ ;  /* 0x0000000000027805 */ /* 0x001fe4000001ff00 */
[----:B------:R-:W-:Y:S01]  /*0340*/  CS2R R4, SRZ ;  /* 0x0000000000047805 */ /* 0x000fe2000001ff00 */
[----:B------:R-:W-:-:S07]  /*0350*/  IMAD.MOV.U32 R7, RZ, RZ, RZ ;  /* 0x000000ffff077224 */ /* 0x000fce00078e00ff */
.L_x_34:
[----:B------:R-:W0:Y:S02]  /*0360*/  LDC.64 R10, c[0x0][0x3a0] ;  /* 0x0000e800ff0a7b82 */ /* 0x000e240000000a00 */
[----:B0-----:R-:W-:-:S04]  /*0370*/  IMAD.WIDE R10, R0, 0x30, R10 ;  /* 0x00000030000a7825 */ /* 0x001fc800078e020a */
[----:B------:R-:W-:-:S05]  /*0380*/  IMAD.WIDE.U32 R10, R15, 0x4, R10 ;  /* 0x000000040f0a7825 */ /* 0x000fca00078e000a */
[----:B------:R0:W5:Y:S01]  /*0390*/  LDG.E R16, desc[UR4][R10.64+0x4] ;  /* 0x000004040a107981 */ /* 0x000162000c1e1900 */
[----:B------:R-:W-:-:S07]  /*03a0*/  IMAD.MOV.U32 R17, RZ, RZ, RZ ;  /* 0x000000ffff117224 */ /* 0x000fce00078e00ff */
.L_x_33:
[----:B-----5:R-:W-:Y:S01]  /*03b0*/  SHF.R.U32.HI R23, RZ, R17, R16 ;  /* 0x00000011ff177219 */ /* 0x020fe20000011610 */
[----:B0-----:R-:W-:-:S03]  /*03c0*/  IMAD.SHL.U32 R10, R15, 0x20, RZ ;  /* 0x000000200f0a7824 */ /* 0x001fc600078e00ff */
[----:B------:R-:W-:Y:S01]  /*03d0*/  LOP3.LUT R11, R23, 0x1, RZ, 0xc0, !PT ;  /* 0x00000001170b7812 */ /* 0x000fe200078ec0ff */
[----:B------:R-:W-:-:S03]  /*03e0*/  IMAD.IADD R10, R10, 0x1, R17 ;  /* 0x000000010a0a7824 */ /* 0x000fc600078e0211 */
[----:B------:R-:W-:Y:S01]  /*03f0*/  ISETP.NE.U32.AND P0, PT, R11, 0x1, PT ;  /* 0x000000010b00780c */ /* 0x000fe20003f05070 */
[----:B------:R-:W-:-:S03]  /*0400*/  IMAD R11, R10, 0x5, RZ ;  /* 0x000000050a0b7824 */ /* 0x000fc600078e02ff */
[----:B------:R-:W-:Y:S01]  /*0410*/  R2P PR, R23, 0x7e ;  /* 0x0000007e17007804 */ /* 0x000fe20000000000 */
[----:B------:R-:W-:-:S08]  /*0420*/  IMAD.WIDE.U32 R10, R11, 0x4, R8 ;  /* 0x000000040b0a7825 */ /* 0x000fd000078e0008 */
[----:B------:R-:W2:Y:S04]  /*0430*/  @!P0 LDG.E R20, desc[UR4][R10.64+0x10] ;  /* 0x000010040a148981 */ /* 0x000ea8000c1e1900 */
[----:B------:R-:W3:Y:S04]  /*0440*/  @P1 LDG.E R22, desc[UR4][R10.64+0x24] ;  /* 0x000024040a161981 */ /* 0x000ee8000c1e1900 */
[----:B------:R-:W4:Y:S04]  /*0450*/  @P2 LDG.E R24, desc[UR4][R10.64+0x38] ;  /* 0x000038040a182981 */ /* 0x000f28000c1e1900 */
[----:B------:R-:W4:Y:S04]  /*0460*/  @P3 LDG.E R26, desc[UR4][R10.64+0x4c] ;  /* 0x00004c040a1a3981 */ /* 0x000f28000c1e1900 */
[----:B------:R-:W4:Y:S04]  /*0470*/  @P4 LDG.E R28, desc[UR4][R10.64+0x60] ;  /* 0x000060040a1c4981 */ /* 0x000f28000c1e1900 */
[----:B------:R-:W4:Y:S04]  /*0480*/  @!P0 LDG.E R18, desc[UR4][R10.64] ;  /* 0x000000040a128981 */ /* 0x000f28000c1e1900 */
[----:B------:R-:W4:Y:S04]  /*0490*/  @!P0 LDG.E R19, desc[UR4][R10.64+0x4] ;  /* 0x000004040a138981 */ /* 0x000f28000c1e1900 */
[----:B------:R-:W4:Y:S04]  /*04a0*/  @P5 LDG.E R21, desc[UR4][R10.64+0x74] ;  /* 0x000074040a155981 */ /* 0x000f28000c1e1900 */
[----:B------:R-:W4:Y:S04]  /*04b0*/  @P1 LDG.E R25, desc[UR4][R10.64+0x20] ;  /* 0x000020040a191981 */ /* 0x000f28000c1e1900 */
[----:B------:R-:W4:Y:S01]  /*04c0*/  @P3 LDG.E R27, desc[UR4][R10.64+0x48] ;  /* 0x000048040a1b3981 */ /* 0x000f22000c1e1900 */
[----:B--2---:R-:W-:-:S03]  /*04d0*/  @!P0 LOP3.LUT R3, R3, R20, RZ, 0x3c, !PT ;  /* 0x0000001403038212 */ /* 0x004fc600078e3cff */
[----:B------:R-:W2:Y:S01]  /*04e0*/  @P1 LDG.E R20, desc[UR4][R10.64+0x14] ;  /* 0x000014040a141981 */ /* 0x000ea2000c1e1900 */
[----:B---3--:R-:W-:-:S03]  /*04f0*/  @P1 LOP3.LUT R3, R3, R22, RZ, 0x3c, !PT ;  /* 0x0000001603031212 */ /* 0x008fc600078e3cff */
[----:B------:R-:W3:Y:S01]  /*0500*/  @P1 LDG.E R22, desc[UR4][R10.64+0x1c] ;  /* 0x00001c040a161981 */ /* 0x000ee2000c1e1900 */
[----:B----4-:R-:W-:-:S03]  /*0510*/  @P2 LOP3.LUT R3, R3, R24, RZ, 0x3c, !PT ;  /* 0x0000001803032212 */ /* 0x010fc600078e3cff */
[----:B------:R-:W4:Y:S01]  /*0520*/  @P2 LDG.E R24, desc[UR4][R10.64+0x28] ;  /* 0x000028040a182981 */ /* 0x000f22000c1e1900 */
[----:B------:R-:W-:-:S03]  /*0530*/  @P3 LOP3.LUT R3, R3, R26, RZ, 0x3c, !PT ;  /* 0x0000001a03033212 */ /* 0x000fc600078e3cff */
[----:B------:R-:W3:Y:S01]  /*0540*/  @P6 LDG.E R26, desc[UR4][R10.64+0x88] ;  /* 0x000088040a1a6981 */ /* 0x000ee2000c1e1900 */
[----:B------:R-:W-:Y:S02]  /*0550*/  @P4 LOP3.LUT R3, R3, R28, RZ, 0x3c, !PT ;  /* 0x0000001c03034212 */ /* 0x000fe400078e3cff */
[----:B------:R-:W-:Y:S02]  /*0560*/  @!P0 LOP3.LUT R7, R7, R18, RZ, 0x3c, !PT ;  /* 0x0000001207078212 */ /* 0x000fe400078e3cff */
[----:B------:R-:W3:Y:S01]  /*0570*/  @!P0 LDG.E R18, desc[UR4][R10.64+0x8] ;  /* 0x000008040a128981 */ /* 0x000ee2000c1e1900 */
[----:B------:R-:W-:-:S03]  /*0580*/  @!P0 LOP3.LUT R4, R4, R19, RZ, 0x3c, !PT ;  /* 0x0000001304048212 */ /* 0x000fc600078e3cff */
[----:B------:R-:W3:Y:S01]  /*0590*/  @!P0 LDG.E R19, desc[UR4][R10.64+0xc] ;  /* 0x00000c040a138981 */ /* 0x000ee2000c1e1900 */
[----:B------:R-:W-:-:S03]  /*05a0*/  @P5 LOP3.LUT R3, R3, R21, RZ, 0x3c, !PT ;  /* 0x0000001503035212 */ /* 0x000fc600078e3cff */
[----:B------:R-:W3:Y:S01]  /*05b0*/  @P1 LDG.E R21, desc[UR4][R10.64+0x18] ;  /* 0x000018040a151981 */ /* 0x000ee2000c1e1900 */
[----:B--2---:R-:W-:-:S03]  /*05c0*/  @P1 LOP3.LUT R7, R7, R20, RZ, 0x3c, !PT ;  /* 0x0000001407071212 */ /* 0x004fc600078e3cff */
[----:B------:R-:W2:Y:S01]  /*05d0*/  @P3 LDG.E R20, desc[UR4][R10.64+0x3c] ;  /* 0x00003c040a143981 */ /* 0x000ea2000c1e1900 */
[----:B----4-:R-:W-:-:S03]  /*05e0*/  @P2 LOP3.LUT R7, R7, R24, RZ, 0x3c, !PT ;  /* 0x0000001807072212 */ /* 0x010fc600078e3cff */
[----:B------:R-:W4:Y:S01]  /*05f0*/  @P4 LDG.E R24, desc[UR4][R10.64+0x50] ;  /* 0x000050040a184981 */ /* 0x000f22000c1e1900 */
[----:B---3--:R-:W-:-:S03]  /*0600*/  @!P0 LOP3.LUT R5, R5, R18, RZ, 0x3c, !PT ;  /* 0x0000001205058212 */ /* 0x008fc600078e3cff */
[----:B------:R-:W3:Y:S01]  /*0610*/  @P2 LDG.E R18, desc[UR4][R10.64+0x30] ;  /* 0x000030040a122981 */ /* 0x000ee2000c1e1900 */
[----:B------:R-:W-:-:S03]  /*0620*/  @!P0 LOP3.LUT R2, R2, R19, RZ, 0x3c, !PT ;  /* 0x0000001302028212 */ /* 0x000fc600078e3cff */
[----:B------:R-:W3:Y:S01]  /*0630*/  @P2 LDG.E R19, desc[UR4][R10.64+0x2c] ;  /* 0x00002c040a132981 */ /* 0x000ee2000c1e1900 */
[----:B------:R-:W-:-:S03]  /*0640*/  @P1 LOP3.LUT R4, R4, R21, RZ, 0x3c, !PT ;  /* 0x0000001504041212 */ /* 0x000fc600078e3cff */
[----:B------:R-:W3:Y:S01]  /*0650*/  @P2 LDG.E R21, desc[UR4][R10.64+0x34] ;  /* 0x000034040a152981 */ /* 0x000ee2000c1e1900 */
[----:B------:R-:W-:Y:S02]  /*0660*/  @P1 LOP3.LUT R5, R5, R22, RZ, 0x3c, !PT ;  /* 0x0000001605051212 */ /* 0x000fe400078e3cff */
[----:B------:R-:W-:Y:S01]  /*0670*/  @P1 LOP3.LUT R2, R2, R25, RZ, 0x3c, !PT ;  /* 0x0000001902021212 */ /* 0x000fe200078e3cff */
[----:B------:R-:W3:Y:S04]  /*0680*/  @P3 LDG.E R22, desc[UR4][R10.64+0x44] ;  /* 0x000044040a163981 */ /* 0x000ee8000c1e1900 */
[----:B------:R-:W3:Y:S01]  /*0690*/  @P3 LDG.E R25, desc[UR4][R10.64+0x40] ;  /* 0x000040040a193981 */ /* 0x000ee2000c1e1900 */
[----:B--2---:R-:W-:-:S03]  /*06a0*/  @P3 LOP3.LUT R7, R7, R20, RZ, 0x3c, !PT ;  /* 0x0000001407073212 */ /* 0x004fc600078e3cff */
[----:B------:R-:W2:Y:S01]  /*06b0*/  @P5 LDG.E R20, desc[UR4][R10.64+0x64] ;  /* 0x000064040a145981 */ /* 0x000ea2000c1e1900 */
[----:B----4-:R-:W-:-:S03]  /*06c0*/  @P4 LOP3.LUT R7, R7, R24, RZ, 0x3c, !PT ;  /* 0x0000001807074212 */ /* 0x010fc600078e3cff */
[----:B------:R-:W4:Y:S01]  /*06d0*/  @P6 LDG.E R24, desc[UR4][R10.64+0x78] ;  /* 0x000078040a186981 */ /* 0x000f22000c1e1900 */
[----:B---3--:R-:W-:-:S03]  /*06e0*/  @P2 LOP3.LUT R5, R5, R18, RZ, 0x3c, !PT ;  /* 0x0000001205052212 */ /* 0x008fc600078e3cff */
[----:B------:R-:W3:Y:S01]  /*06f0*/  @P4 LDG.E R18, desc[UR4][R10.64+0x58] ;  /* 0x000058040a124981 */ /* 0x000ee2000c1e1900 */
[----:B------:R-:W-:-:S03]  /*0700*/  @P2 LOP3.LUT R4, R4, R19, RZ, 0x3c, !PT ;  /* 0x0000001304042212 */ /* 0x000fc600078e3cff */
[----:B------:R-:W3:Y:S01]  /*0710*/  @P4 LDG.E R19, desc[UR4][R10.64+0x54] ;  /* 0x000054040a134981 */ /* 0x000ee2000c1e1900 */
[----:B------:R-:W-:-:S03]  /*0720*/  @P2 LOP3.LUT R2, R2, R21, RZ, 0x3c, !PT ;  /* 0x0000001502022212 */ /* 0x000fc600078e3cff */
[----:B------:R-:W3:Y:S01]  /*0730*/  @P4 LDG.E R21, desc[UR4][R10.64+0x5c] ;  /* 0x00005c040a154981 */ /* 0x000ee2000c1e1900 */
[----:B------:R-:W-:Y:S02]  /*0740*/  @P3 LOP3.LUT R5, R5, R22, RZ, 0x3c, !PT ;  /* 0x0000001605053212 */ /* 0x000fe400078e3cff */
[----:B------:R-:W-:Y:S01]  /*0750*/  @P3 LOP3.LUT R2, R2, R27, RZ, 0x3c, !PT ;  /* 0x0000001b02023212 */ /* 0x000fe200078e3cff */
[----:B------:R-:W3:Y:S01]  /*0760*/  @P5 LDG.E R22, desc[UR4][R10.64+0x6c] ;  /* 0x00006c040a165981 */ /* 0x000ee2000c1e1900 */
[----:B------:R-:W-:-:S03]  /*0770*/  @P3 LOP3.LUT R4, R4, R25, RZ, 0x3c, !PT ;  /* 0x0000001904043212 */ /* 0x000fc600078e3cff */
[----:B------:R-:W3:Y:S04]  /*0780*/  @P5 LDG.E R25, desc[UR4][R10.64+0x68] ;  /* 0x000068040a195981 */ /* 0x000ee8000c1e1900 */
[----:B------:R-:W3:Y:S01]  /*0790*/  @P5 LDG.E R27, desc[UR4][R10.64+0x70] ;  /* 0x000070040a1b5981 */ /* 0x000ee2000c1e1900 */
[----:B------:R-:W-:Y:S02]  /*07a0*/  LOP3.LUT P0, RZ, R23, 0x80, RZ, 0xc0, !PT ;  /* 0x0000008017ff7812 */ /* 0x000fe4000780c0ff */
[----:B--2---:R-:W-:-:S11]  /*07b0*/  @P5 LOP3.LUT R7, R7, R20, RZ, 0x3c, !PT ;  /* 0x0000001407075212 */ /* 0x004fd600078e3cff */
        /* <DEDUP_REMOVED lines=15> */
[----:B------:R-:W-:Y:S02]  /*08b0*/  @P6 LOP3.LUT R3, R3, R26, RZ, 0x3c, !PT ;  /* 0x0000001a03036212 */ /* 0x000fe400078e3cff */
[----:B--2---:R-:W-:Y:S02]  /*08c0*/  @P0 LOP3.LUT R7, R7, R20, RZ, 0x3c, !PT ;  /* 0x0000001407070212 */ /* 0x004fe400078e3cff */
[----:B----4-:R-:W-:Y:S02]  /*08d0*/  @P0 LOP3.LUT R3, R3, R24, RZ, 0x3c, !PT ;  /* 0x0000001803030212 */ /* 0x010fe400078e3cff */
[----:B---3--:R-:W-:Y:S02]  /*08e0*/  @P6 LOP3.LUT R5, R5, R18, RZ, 0x3c, !PT ;  /* 0x0000001205056212 */ /* 0x008fe400078e3cff */
[----:B------:R-:W-:Y:S02]  /*08f0*/  @P6 LOP3.LUT R4, R4, R19, RZ, 0x3c, !PT ;  /* 0x0000001304046212 */ /* 0x000fe400078e3cff */
[----:B------:R-:W-:-:S02]  /*0900*/  @P6 LOP3.LUT R2, R2, R21, RZ, 0x3c, !PT ;  /* 0x0000001502026212 */ /* 0x000fc400078e3cff */
[----:B------:R-:W-:Y:S02]  /*0910*/  @P0 LOP3.LUT R5, R5, R22, RZ, 0x3c, !PT ;  /* 0x0000001605050212 */ /* 0x000fe400078e3cff */
[----:B------:R-:W-:Y:S02]  /*0920*/  @P0 LOP3.LUT R4, R4, R25, RZ, 0x3c, !PT ;  /* 0x0000001904040212 */ /* 0x000fe400078e3cff */
[----:B------:R-:W-:Y:S02]  /*0930*/  @P0 LOP3.LUT R2, R2, R27, RZ, 0x3c, !PT ;  /* 0x0000001b02020212 */ /* 0x000fe400078e3cff */
[----:B------:R-:W-:-:S13]  /*0940*/  R2P PR, R23.B1, 0x7f ;  /* 0x0000007f17007804 */ /* 0x000fda0000001000 */
[----:B------:R-:W2:Y:S04]  /*0950*/  @P0 LDG.E R18, desc[UR4][R10.64+0xa0] ;  /* 0x0000a0040a120981 */ /* 0x000ea8000c1e1900 */
[----:B------:R-:W3:Y:S04]  /*0960*/  @P0 LDG.E R20, desc[UR4][R10.64+0xa8] ;  /* 0x0000a8040a140981 */ /* 0x000ee8000c1e1900 */
[----:B------:R-:W4:Y:S04]  /*0970*/  @P1 LDG.E R22, desc[UR4][R10.64+0xbc] ;  /* 0x0000bc040a161981 */ /* 0x000f28000c1e1900 */
[----:B------:R-:W4:Y:S04]  /*0980*/  @P1 LDG.E R24, desc[UR4][R10.64+0xc4] ;  /* 0x0000c4040a181981 */ /* 0x000f28000c1e1900 */
[----:B------:R-:W4:Y:S04]  /*0990*/  @P0 LDG.E R19, desc[UR4][R10.64+0xa4] ;  /* 0x0000a4040a130981 */ /* 0x000f28000c1e1900 */
[----:B------:R-:W4:Y:S04]  /*09a0*/  @P0 LDG.E R21, desc[UR4][R10.64+0xac] ;  /* 0x0000ac040a150981 */ /* 0x000f28000c1e1900 */
[----:B------:R-:W4:Y:S04]  /*09b0*/  @P1 LDG.E R25, desc[UR4][R10.64+0xb8] ;  /* 0x0000b8040a191981 */ /* 0x000f28000c1e1900 */
        /* <DEDUP_REMOVED lines=11> */
[----:B------:R-:W-:-:S03]  /*0a70*/  @P0 LOP3.LUT R2, R2, R21, RZ, 0x3c, !PT ;  /* 0x0000001502020212 */ /* 0x000fc600078e3cff */
[----:B------:R-:W4:Y:S01]  /*0a80*/  @P2 LDG.E R21, desc[UR4][R10.64+0xd4] ;  /* 0x0000d4040a152981 */ /* 0x000f22000c1e1900 */
[----:B------:R-:W-:-:S03]  /*0a90*/  @P1 LOP3.LUT R4, R4, R25, RZ, 0x3c, !PT ;  /* 0x0000001904041212 */ /* 0x000fc600078e3cff */
[----:B------:R-:W4:Y:S01]  /*0aa0*/  @P3 LDG.E R25, desc[UR4][R10.64+0xe8] ;  /* 0x0000e8040a193981 */ /* 0x000f22000c1e1900 */
[----:B--2---:R-:W-:-:S03]  /*0ab0*/  @P0 LOP3.LUT R3, R3, R18, RZ, 0x3c, !PT ;  /* 0x0000001203030212 */ /* 0x004fc600078e3cff */
[----:B------:R-:W2:Y:S01]  /*0ac0*/  @P4 LDG.E R18, desc[UR4][R10.64+0xf0] ;  /* 0x0000f0040a124981 */ /* 0x000ea2000c1e1900 */
[----:B------:R-:W-:-:S03]  /*0ad0*/  @P1 LOP3.LUT R3, R3, R24, RZ, 0x3c, !PT ;  /* 0x0000001803031212 */ /* 0x000fc600078e3cff */
[----:B------:R-:W2:Y:S01]  /*0ae0*/  @P3 LDG.E R24, desc[UR4][R10.64+0xdc] ;  /* 0x0000dc040a183981 */ /* 0x000ea2000c1e1900 */
[----:B---3--:R-:W-:-:S03]  /*0af0*/  @P1 LOP3.LUT R7, R7, R20, RZ, 0x3c, !PT ;  /* 0x0000001407071212 */ /* 0x008fc600078e3cff */
[----:B------:R-:W3:Y:S01]  /*0b00*/  @P2 LDG.E R20, desc[UR4][R10.64+0xd0] ;  /* 0x0000d0040a142981 */ /* 0x000ee2000c1e1900 */
[----:B------:R-:W-:Y:S02]  /*0b10*/  LOP3.LUT P0, RZ, R23, 0x8000, RZ, 0xc0, !PT ;  /* 0x0000800017ff7812 */ /* 0x000fe4000780c0ff */
[----:B------:R-:W-:Y:S01]  /*0b20*/  @P2 LOP3.LUT R7, R7, R26, RZ, 0x3c, !PT ;  /* 0x0000001a07072212 */ /* 0x000fe200078e3cff */
[----:B------:R-:W3:Y:S04]  /*0b30*/  @P3 LDG.E R23, desc[UR4][R10.64+0xe0] ;  /* 0x0000e0040a173981 */ /* 0x000ee8000c1e1900 */
[----:B------:R-:W3:Y:S01]  /*0b40*/  @P3 LDG.E R26, desc[UR4][R10.64+0xe4] ;  /* 0x0000e4040a1a3981 */ /* 0x000ee2000c1e1900 */
[----:B------:R-:W-:Y:S02]  /*0b50*/  @P1 LOP3.LUT R2, R2, R27, RZ, 0x3c, !PT ;  /* 0x0000001b02021212 */ /* 0x000fe400078e3cff */
[----:B----4-:R-:W-:-:S02]  /*0b60*/  @P2 LOP3.LUT R3, R3, R22, RZ, 0x3c, !PT ;  /* 0x0000001603032212 */ /* 0x010fc400078e3cff */
[----:B------:R-:W4:Y:S01]  /*0b70*/  @P4 LDG.E R22, desc[UR4][R10.64+0x100] ;  /* 0x000100040a164981 */ /* 0x000f22000c1e1900 */
[----:B------:R-:W-:Y:S02]  /*0b80*/  @P2 LOP3.LUT R4, R4, R19, RZ, 0x3c, !PT ;  /* 0x0000001304042212 */ /* 0x000fe400078e3cff */
[----:B------:R-:W-:Y:S01]  /*0b90*/  @P2 LOP3.LUT R2, R2, R21, RZ, 0x3c, !PT ;  /* 0x0000001502022212 */ /* 0x000fe200078e3cff */
[----:B------:R-:W4:Y:S04]  /*0ba0*/  @P4 LDG.E R19, desc[UR4][R10.64+0xf4] ;  /* 0x0000f4040a134981 */ /* 0x000f28000c1e1900 */
[----:B------:R-:W4:Y:S01]  /*0bb0*/  @P4 LDG.E R21, desc[UR4][R10.64+0xfc] ;  /* 0x0000fc040a154981 */ /* 0x000f22000c1e1900 */
[----:B------:R-:W-:-:S03]  /*0bc0*/  @P3 LOP3.LUT R2, R2, R25, RZ, 0x3c, !PT ;  /* 0x0000001902023212 */ /* 0x000fc600078e3cff */
[----:B------:R-:W4:Y:S01]  /*0bd0*/  @P5 LDG.E R25, desc[UR4][R10.64+0x110] ;  /* 0x000110040a195981 */ /* 0x000f22000c1e1900 */
[----:B--2---:R-:W-:-:S03]  /*0be0*/  @P3 LOP3.LUT R7, R7, R24, RZ, 0x3c, !PT ;  /* 0x0000001807073212 */ /* 0x004fc600078e3cff */
[----:B------:R-:W2:Y:S01]  /*0bf0*/  @P5 LDG.E R24, desc[UR4][R10.64+0x104] ;  /* 0x000104040a185981 */ /* 0x000ea2000c1e1900 */
[----:B---3--:R-:W-:Y:S02]  /*0c00*/  @P2 LOP3.LUT R5, R5, R20, RZ, 0x3c, !PT ;  /* 0x0000001405052212 */ /* 0x008fe400078e3cff */
[----:B------:R-:W-:Y:S01]  /*0c10*/  @P4 LOP3.LUT R7, R7, R18, RZ, 0x3c, !PT ;  /* 0x0000001207074212 */ /* 0x000fe200078e3cff */
[----:B------:R-:W3:Y:S01]  /*0c20*/  @P4 LDG.E R20, desc[UR4][R10.64+0xf8] ;  /* 0x0000f8040a144981 */ /* 0x000ee2000c1e1900 */
[----:B------:R-:W-:-:S03]  /*0c30*/  @P3 LOP3.LUT R4, R4, R23, RZ, 0x3c, !PT ;  /* 0x0000001704043212 */ /* 0x000fc600078e3cff */
[----:B------:R-:W3:Y:S01]  /*0c40*/  @P5 LDG.E R18, desc[UR4][R10.64+0x114] ;  /* 0x000114040a125981 */ /* 0x000ee2000c1e1900 */
[----:B------:R-:W-:-:S03]  /*0c50*/  @P3 LOP3.LUT R5, R5, R26, RZ, 0x3c, !PT ;  /* 0x0000001a05053212 */ /* 0x000fc600078e3cff */
[----:B------:R-:W3:Y:S04]  /*0c60*/  @P5 LDG.E R23, desc[UR4][R10.64+0x108] ;  /* 0x000108040a175981 */ /* 0x000ee8000c1e1900 */
[----:B------:R-:W3:Y:S01]  /*0c70*/  @P5 LDG.E R26, desc[UR4][R10.64+0x10c] ;  /* 0x00010c040a1a5981 */ /* 0x000ee2000c1e1900 */
[----:B------:R-:W-:Y:S02]  /*0c80*/  @P3 LOP3.LUT R3, R3, R28, RZ, 0x3c, !PT ;  /* 0x0000001c03033212 */ /* 0x000fe400078e3cff */
[----:B----4-:R-:W-:Y:S01]  /*0c90*/  @P4 LOP3.LUT R4, R4, R19, RZ, 0x3c, !PT ;  /* 0x0000001304044212 */ /* 0x010fe200078e3cff */
[----:B------:R-:W4:Y:S01]  /*0ca0*/  @P0 LDG.E R28, desc[UR4][R10.64+0x13c] ;  /* 0x00013c040a1c0981 */ /* 0x000f22000c1e1900 */
[----:B------:R-:W-:Y:S02]  /*0cb0*/  @P4 LOP3.LUT R3, R3, R22, RZ, 0x3c, !PT ;  /* 0x0000001603034212 */ /* 0x000fe400078e3cff */
[----:B------:R-:W-:Y:S01]  /*0cc0*/  @P4 LOP3.LUT R2, R2, R21, RZ, 0x3c, !PT ;  /* 0x0000001502024212 */ /* 0x000fe200078e3cff */
[----:B------:R-:W4:Y:S04]  /*0cd0*/  @P6 LDG.E R19, desc[UR4][R10.64+0x11c] ;  /* 0x00011c040a136981 */ /* 0x000f28000c1e1900 */
[----:B------:R-:W4:Y:S01]  /*0ce0*/  @P6 LDG.E R22, desc[UR4][R10.64+0x120] ;  /* 0x000120040a166981 */ /* 0x000f22000c1e1900 */
[----:B------:R-:W-:-:S03]  /*0cf0*/  @P5 LOP3.LUT R2, R2, R25, RZ, 0x3c, !PT ;  /* 0x0000001902025212 */ /* 0x000fc600078e3cff */
[----:B------:R-:W4:Y:S04]  /*0d00*/  @P6 LDG.E R21, desc[UR4][R10.64+0x124] ;  /* 0x000124040a156981 */ /* 0x000f28000c1e1900 */
[----:B------:R-:W4:Y:S01]  /*0d10*/  @P0 LDG.E R25, desc[UR4][R10.64+0x138] ;  /* 0x000138040a190981 */ /* 0x000f22000c1e1900 */
[----:B--2---:R-:W-:-:S03]  /*0d20*/  @P5 LOP3.LUT R7, R7, R24, RZ, 0x3c, !PT ;  /* 0x0000001807075212 */ /* 0x004fc600078e3cff */
[----:B------:R-:W2:Y:S01]  /*0d30*/  @P0 LDG.E R24, desc[UR4][R10.64+0x12c] ;  /* 0x00012c040a180981 */ /* 0x000ea2000c1e1900 */
[----:B---3--:R-:W-:-:S03]  /*0d40*/  @P4 LOP3.LUT R5, R5, R20, RZ, 0x3c, !PT ;  /* 0x0000001405054212 */ /* 0x008fc600078e3cff */
[----:B------:R-:W3:Y:S01]  /*0d50*/  @P6 LDG.E R20, desc[UR4][R10.64+0x118] ;  /* 0x000118040a146981 */ /* 0x000ee2000c1e1900 */
[----:B------:R-:W-:-:S03]  /*0d60*/  @P5 LOP3.LUT R3, R3, R18, RZ, 0x3c, !PT ;  /* 0x0000001203035212 */ /* 0x000fc600078e3cff */
[----:B------:R-:W2:Y:S01]  /*0d70*/  @P6 LDG.E R18, desc[UR4][R10.64+0x128] ;  /* 0x000128040a126981 */ /* 0x000ea2000c1e1900 */
[----:B------:R-:W-:-:S03]  /*0d80*/  @P5 LOP3.LUT R4, R4, R23, RZ, 0x3c, !PT ;  /* 0x0000001704045212 */ /* 0x000fc600078e3cff */
[----:B------:R-:W2:Y:S01]  /*0d90*/  @P0 LDG.E R23, desc[UR4][R10.64+0x130] ;  /* 0x000130040a170981 */ /* 0x000ea2000c1e1900 */
[----:B------:R-:W-:-:S03]  /*0da0*/  @P5 LOP3.LUT R5, R5, R26, RZ, 0x3c, !PT ;  /* 0x0000001a05055212 */ /* 0x000fc600078e3cff */
[----:B------:R-:W2:Y:S01]  /*0db0*/  @P0 LDG.E R26, desc[UR4][R10.64+0x134] ;  /* 0x000134040a1a0981 */ /* 0x000ea2000c1e1900 */
[----:B------:R-:W-:-:S05]  /*0dc0*/  VIADD R17, R17, 0x10 ;  /* 0x0000001011117836 */ /* 0x000fca0000000000 */
[----:B------:R-:W-:Y:S02]  /*0dd0*/  ISETP.NE.AND P1, PT, R17, 0x20, PT ;  /* 0x000000201100780c */ /* 0x000fe40003f25270 */
[----:B----4-:R-:W-:Y:S02]  /*0de0*/  @P6 LOP3.LUT R4, R4, R19, RZ, 0x3c, !PT ;  /* 0x0000001304046212 */ /* 0x010fe400078e3cff */
[----:B------:R-:W-:Y:S02]  /*0df0*/  @P6 LOP3.LUT R5, R5, R22, RZ, 0x3c, !PT ;  /* 0x0000001605056212 */ /* 0x000fe400078e3cff */
[----:B------:R-:W-:-:S04]  /*0e00*/  @P6 LOP3.LUT R2, R2, R21, RZ, 0x3c, !PT ;  /* 0x0000001502026212 */ /* 0x000fc800078e3cff */
[----:B------:R-:W-:Y:S02]  /*0e10*/  @P0 LOP3.LUT R2, R2, R25, RZ, 0x3c, !PT ;  /* 0x0000001902020212 */ /* 0x000fe400078e3cff */
[----:B---3--:R-:W-:Y:S02]  /*0e20*/  @P6 LOP3.LUT R7, R7, R20, RZ, 0x3c, !PT ;  /* 0x0000001407076212 */ /* 0x008fe400078e3cff */
[----:B--2---:R-:W-:Y:S02]  /*0e30*/  @P6 LOP3.LUT R3, R3, R18, RZ, 0x3c, !PT ;  /* 0x0000001203036212 */ /* 0x004fe400078e3cff */
[----:B------:R-:W-:Y:S02]  /*0e40*/  @P0 LOP3.LUT R7, R7, R24, RZ, 0x3c, !PT ;  /* 0x0000001807070212 */ /* 0x000fe400078e3cff */
[----:B------:R-:W-:Y:S02]  /*0e50*/  @P0 LOP3.LUT R4, R4, R23, RZ, 0x3c, !PT ;  /* 0x0000001704040212 */ /* 0x000fe400078e3cff */
[----:B------:R-:W-:-:S02]  /*0e60*/  @P0 LOP3.LUT R3, R3, R28, RZ, 0x3c, !PT ;  /* 0x0000001c03030212 */ /* 0x000fc400078e3cff */
[----:B------:R-:W-:Y:S01]  /*0e70*/  @P0 LOP3.LUT R5, R5, R26, RZ, 0x3c, !PT ;  /* 0x0000001a05050212 */ /* 0x000fe200078e3cff */
[----:B------:R-:W-:Y:S06]  /*0e80*/  @P1 BRA `(.L_x_33) ;  /* 0xfffffff400481947 */ /* 0x000fec000383ffff */
[----:B------:R-:W-:-:S05]  /*0e90*/  VIADD R15, R15, 0x1 ;  /* 0x000000010f0f7836 */ /* 0x000fca0000000000 */
[----:B------:R-:W-:-:S13]  /*0ea0*/  ISETP.NE.AND P0, PT, R15, 0x5, PT ;  /* 0x000000050f00780c */ /* 0x000fda0003f05270 */
[----:B------:R-:W-:Y:S05]  /*0eb0*/  @P0 BRA `(.L_x_34) ;  /* 0xfffffff400280947 */ /* 0x000fea000383ffff */
[----:B------:R-:W0:Y:S01]  /*0ec0*/  LDC.64 R10, c[0x0][0x3a0] ;  /* 0x0000e800ff0a7b82 */ /* 0x000e220000000a00 */
[----:B------:R-:W-:Y:S01]  /*0ed0*/  VIADD R14, R14, 0x1 ;  /* 0x000000010e0e7836 */ /* 0x000fe20000000000 */
[----:B------:R-:W-:-:S04]  /*0ee0*/  LOP3.LUT R15, R13, 0x3, RZ, 0xc0, !PT ;  /* 0x000000030d0f7812 */ /* 0x000fc800078ec0ff */
[----:B------:R-:W-:Y:S01]  /*0ef0*/  ISETP.GE.U32.AND P0, PT, R14, R15, PT ;  /* 0x0000000f0e00720c */ /* 0x000fe20003f06070 */
[----:B0-----:R-:W-:-:S05]  /*0f00*/  IMAD.WIDE R10, R0, 0x30, R10 ;  /* 0x00000030000a7825 */ /* 0x001fca00078e020a */
[----:B------:R0:W-:Y:S04]  /*0f10*/  STG.E desc[UR4][R10.64+0x4], R7 ;  /* 0x000004070a007986 */ /* 0x0001e8000c101904 */
[----:B------:R0:W-:Y:S04]  /*0f20*/  STG.E.64 desc[UR4][R10.64+0x8], R4 ;  /* 0x000008040a007986 */ /* 0x0001e8000c101b04 */
[----:B------:R0:W-:Y:S01]  /*0f30*/  STG.E.64 desc[UR4][R10.64+0x10], R2 ;  /* 0x000010020a007986 */ /* 0x0001e2000c101b04 */
[----:B------:R-:W-:Y:S05]  /*0f40*/  @!P0 BRA `(.L_x_35) ;  /* 0xfffffff000f48947 */ /* 0x000fea000383ffff */
.L_x_32:
[----:B------:R-:W-:Y:S05]  /*0f50*/  BSYNC.RECONVERGENT B1 ;  /* 0x0000000000017941 */ /* 0x000fea0003800200 */
.L_x_31:
[C---:B------:R-:W-:Y:S01]  /*0f60*/  ISETP.GT.U32.AND P0, PT, R13.reuse, 0x3, PT ;  /* 0x000000030d00780c */ /* 0x040fe20003f04070 */
[----:B------:R-:W-:Y:S01]  /*0f70*/  VIADD R12, R12, 0x1 ;  /* 0x000000010c0c7836 */ /* 0x000fe20000000000 */
[--C-:B------:R-:W-:Y:S02]  /*0f80*/  SHF.R.U64 R13, R13, 0x2, R6.reuse ;  /* 0x000000020d0d7819 */ /* 0x100fe40000001206 */
[----:B------:R-:W-:Y:S02]  /*0f90*/  ISETP.GT.U32.AND.EX P0, PT, R6, RZ, PT, P0 ;  /* 0x000000ff0600720c */ /* 0x000fe40003f04100 */
[----:B------:R-:W-:-:S11]  /*0fa0*/  SHF.R.U32.HI R6, RZ, 0x2, R6 ;  /* 0x00000002ff067819 */ /* 0x000fd60000011606 */
[----:B------:R-:W-:Y:S05]  /*0fb0*/  @P0 BRA `(.L_x_36) ;  /* 0xfffffff000b80947 */ /* 0x000fea000383ffff */
.L_x_30:
[----:B------:R-:W-:Y:S05]  /*0fc0*/  BSYNC.RECONVERGENT B0 ;  /* 0x0000000000007941 */ /* 0x000fea0003800200 */
.L_x_29:
[----:B------:R-:W1:Y:S01]  /*0fd0*/  LDCU.64 UR6, c[0x0][0x390] ;  /* 0x00007200ff0677ac */ /* 0x000e620008000a00 */
[----:B0-----:R-:W0:Y:S01]  /*0fe0*/  LDC R8, c[0x0][0x398] ;  /* 0x0000e600ff087b82 */ /* 0x001e220000000800 */
[----:B------:R-:W-:Y:S01]  /*0ff0*/  SHF.R.U32.HI R6, RZ, 0x2, R7 ;  /* 0x00000002ff067819 */ /* 0x000fe20000011607 */
[----:B------:R-:W-:Y:S01]  /*1000*/  IMAD.MOV.U32 R15, RZ, RZ, R2 ;  /* 0x000000ffff0f7224 */ /* 0x000fe200078e0002 */
[----:B------:R-:W2:Y:S01]  /*1010*/  LDCU.64 UR8, c[0x0][0x380] ;  /* 0x00007000ff0877ac */ /* 0x000ea20008000a00 */
[----:B------:R-:W-:Y:S01]  /*1020*/  IMAD.MOV.U32 R14, RZ, RZ, R5 ;  /* 0x000000ffff0e7224 */ /* 0x000fe200078e0005 */
[----:B------:R-:W-:Y:S01]  /*1030*/  LOP3.LUT R6, R6, R7, RZ, 0x3c, !PT ;  /* 0x0000000706067212 */ /* 0x000fe200078e3cff */
[----:B------:R-:W-:Y:S01]  /*1040*/  IMAD.SHL.U32 R7, R3, 0x10, RZ ;  /* 0x0000001003077824 */ /* 0x000fe200078e00ff */
[----:B-1----:R-:W1:Y:S01]  /*1050*/  I2F.U32.RP R9, UR7 ;  /* 0x0000000700097d06 */ /* 0x002e620008209000 */
[----:B------:R-:W-:Y:S02]  /*1060*/  ISETP.NE.U32.AND P1, PT, RZ, UR7, PT ;  /* 0x00000007ff007c0c */ /* 0x000fe4000bf25070 */
[----:B--2---:R-:W-:-:S02]  /*1070*/  LEA R2, P2, R0, UR8, 0x2 ;  /* 0x0000000800027c11 */ /* 0x004fc4000f8410ff */
[----:B0-----:R-:W-:Y:S01]  /*1080*/  LOP3.LUT R12, R8, 0xaad26b49, RZ, 0x3c, !PT ;  /* 0xaad26b49080c7812 */ /* 0x001fe200078e3cff */
[----:B------:R-:W-:-:S04]  /*1090*/  IMAD.SHL.U32 R8, R6, 0x2, RZ ;  /* 0x0000000206087824 */ /* 0x000fc800078e00ff */
[----:B------:R-:W-:Y:S01]  /*10a0*/  IMAD R12, R12, 0x4182bed5, RZ ;  /* 0x4182bed50c0c7824 */ /* 0x000fe200078e02ff */
[----:B------:R-:W-:Y:S01]  /*10b0*/  LOP3.LUT R8, R6, R8, R7, 0x96, !PT ;  /* 0x0000000806087212 */ /* 0x000fe200078e9607 */
[----:B-1----:R-:W0:Y:S02]  /*10c0*/  MUFU.RCP R9, R9 ;  /* 0x0000000900097308 */ /* 0x002e240000001000 */
[----:B------:R-:W-:Y:S02]  /*10d0*/  VIADD R6, R12, 0xd9fc63dd ;  /* 0xd9fc63dd0c067836 */ /* 0x000fe40000000000 */
[----:B0-----:R-:W-:-:S04]  /*10e0*/  VIADD R10, R9, 0xffffffe ;  /* 0x0ffffffe090a7836 */ /* 0x001fc80000000000 */
[----:B------:R0:W1:Y:S02]  /*10f0*/  F2I.FTZ.U32.TRUNC.NTZ R11, R10 ;  /* 0x0000000a000b7305 */ /* 0x000064000021f000 */
[----:B0-----:R-:W-:Y:S02]  /*1100*/  IMAD.MOV.U32 R10, RZ, RZ, RZ ;  /* 0x000000ffff0a7224 */ /* 0x001fe400078e00ff */
[----:B-1----:R-:W-:-:S04]  /*1110*/  IMAD.MOV R9, RZ, RZ, -R11 ;  /* 0x000000ffff097224 */ /* 0x002fc800078e0a0b */
[----:B------:R-:W-:Y:S01]  /*1120*/  IMAD R7, R9, UR7, RZ ;  /* 0x0000000709077c24 */ /* 0x000fe2000f8e02ff */
[----:B------:R-:W-:Y:S01]  /*1130*/  LOP3.LUT R9, R8, R3, RZ, 0x3c, !PT ;  /* 0x0000000308097212 */ /* 0x000fe200078e3cff */
[----:B------:R-:W-:Y:S02]  /*1140*/  IMAD.MOV.U32 R8, RZ, RZ, R3 ;  /* 0x000000ffff087224 */ /* 0x000fe400078e0003 */
[----:B------:R-:W-:-:S04]  /*1150*/  IMAD.HI.U32 R10, R11, R7, R10 ;  /* 0x000000070b0a7227 */ /* 0x000fc800078e000a */
[----:B------:R-:W-:-:S04]  /*1160*/  IMAD.IADD R7, R9, 0x1, R6 ;  /* 0x0000000109077824 */ /* 0x000fc800078e0206 */
[----:B------:R-:W-:-:S04]  /*1170*/  IMAD.HI.U32 R10, R10, R7, RZ ;  /* 0x000000070a0a7227 */ /* 0x000fc800078e00ff */
[----:B------:R-:W-:-:S04]  /*1180*/  IMAD.MOV R10, RZ, RZ, -R10 ;  /* 0x000000ffff0a7224 */ /* 0x000fc800078e0a0a */
[----:B------:R-:W-:Y:S01]  /*1190*/  IMAD R12, R10, UR7, R7 ;  /* 0x000000070a0c7c24 */ /* 0x000fe2000f8e0207 */
[----:B------:R-:W-:Y:S01]  /*11a0*/  SHF.R.S32.HI R7, RZ, 0x1f, R0 ;  /* 0x0000001fff077819 */ /* 0x000fe20000011400 */
[----:B------:R-:W0:Y:S03]  /*11b0*/  LDC.64 R10, c[0x0][0x3a0] ;  /* 0x0000e800ff0a7b82 */ /* 0x000e260000000a00 */
[----:B------:R-:W-:Y:S02]  /*11c0*/  ISETP.GE.U32.AND P0, PT, R12, UR7, PT ;  /* 0x000000070c007c0c */ /* 0x000fe4000bf06070 */
[----:B------:R-:W-:Y:S01]  /*11d0*/  LEA.HI.X R3, R0, UR9, R7, 0x2, P2 ;  /* 0x0000000900037c11 */ /* 0x000fe200090f1407 */
[----:B------:R-:W-:-:S10]  /*11e0*/  IMAD.MOV.U32 R7, RZ, RZ, R4 ;  /* 0x000000ffff077224 */ /* 0x000fd400078e0004 */
[----:B------:R-:W-:-:S05]  /*11f0*/  @P0 VIADD R12, R12, -UR7 ;  /* 0x800000070c0c0c36 */ /* 0x000fca0008000000 */
[----:B------:R-:W-:Y:S01]  /*1200*/  ISETP.GE.U32.AND P0, PT, R12, UR7, PT ;  /* 0x000000070c007c0c */ /* 0x000fe2000bf06070 */
[----:B0-----:R-:W-:-:S05]  /*1210*/  IMAD.WIDE R10, R0, 0x30, R10 ;  /* 0x00000030000a7825 */ /* 0x001fca00078e020a */
[----:B------:R-:W-:Y:S04]  /*1220*/  STG.E.64 desc[UR4][R10.64+0x8], R14 ;  /* 0x0000080e0a007986 */ /* 0x000fe8000c101b04 */
[----:B------:R-:W-:Y:S03]  /*1230*/  STG.E.64 desc[UR4][R10.64+0x10], R8 ;  /* 0x000010080a007986 */ /* 0x000fe6000c101b04 */
[----:B------:R-:W-:Y:S01]  /*1240*/  @P0 VIADD R12, R12, -UR7 ;  /* 0x800000070c0c0c36 */ /* 0x000fe20008000000 */
[----:B------:R-:W-:Y:S01]  /*1250*/  @!P1 LOP3.LUT R12, RZ, UR7, RZ, 0x33, !PT ;  /* 0x00000007ff0c9c12 */ /* 0x000fe2000f8e33ff */
[----:B------:R-:W-:Y:S04]  /*1260*/  STG.E.64 desc[UR4][R10.64+0x18], RZ ;  /* 0x000018ff0a007986 */ /* 0x000fe8000c101b04 */
[----:B------:R-:W-:Y:S01]  /*1270*/  VIADD R5, R12, UR6 ;  /* 0x000000060c057c36 */ /* 0x000fe20008000000 */
[----:B------:R-:W-:Y:S04]  /*1280*/  STG.E desc[UR4][R10.64+0x20], RZ ;  /* 0x000020ff0a007986 */ /* 0x000fe8000c101904 */
[----:B------:R-:W-:Y:S04]  /*1290*/  STG.E.64 desc[UR4][R10.64+0x28], RZ ;  /* 0x000028ff0a007986 */ /* 0x000fe8000c101b04 */
[----:B------:R-:W-:Y:S04]  /*12a0*/  STG.E.64 desc[UR4][R10.64], R6 ;  /* 0x000000060a007986 */ /* 0x000fe8000c101b04 */
[----:B------:R-:W-:Y:S01]  /*12b0*/  STG.E desc[UR4][R2.64], R5 ;  /* 0x0000000502007986 */ /* 0x000fe2000c101904 */
[----:B------:R-:W-:Y:S05]  /*12c0*/  EXIT ;  /* 0x000000000000794d */ /* 0x000fea0003800000 */
.L_x_37:
        /* <DEDUP_REMOVED lines=11> */
.L_x_42:


//--------------------- .nv.global.init           --------------------------
	.section	.nv.global.init,"aw",@progbits
	.align	4
.nv.global.init:
	.type		mrg32k3aM1SubSeq,@object
	.size		mrg32k3aM1SubSeq,(mrg32k3aM2SubSeq - mrg32k3aM1SubSeq)
mrg32k3aM1SubSeq:
        /*0000*/ 	.byte	0x0b, 0xcc, 0xee, 0x04, 0x73, 0x29, 0x8b, 0x6f, 0xf6, 0x53, 0x03, 0xf6, 0x23, 0xf6, 0xea, 0xda
        /* <DEDUP_REMOVED lines=125> */
	.type		mrg32k3aM2SubSeq,@object
	.size		mrg32k3aM2SubSeq,(mrg32k3aM1 - mrg32k3aM2SubSeq)
mrg32k3aM2SubSeq:
        /* <DEDUP_REMOVED lines=126> */
	.type		mrg32k3aM1,@object
	.size		mrg32k3aM1,(mrg32k3aM1Seq - mrg32k3aM1)
mrg32k3aM1:
        /* <DEDUP_REMOVED lines=144> */
	.type		mrg32k3aM1Seq,@object
	.size		mrg32k3aM1Seq,(mrg32k3aM2 - mrg32k3aM1Seq)
mrg32k3aM1Seq:
        /* <DEDUP_REMOVED lines=144> */
	.type		mrg32k3aM2,@object
	.size		mrg32k3aM2,(mrg32k3aM2Seq - mrg32k3aM2)
mrg32k3aM2:
        /* <DEDUP_REMOVED lines=144> */
	.type		mrg32k3aM2Seq,@object
	.size		mrg32k3aM2Seq,(precalc_xorwow_matrix - mrg32k3aM2Seq)
mrg32k3aM2Seq:
        /* <DEDUP_REMOVED lines=144> */
	.type		precalc_xorwow_matrix,@object
	.size		precalc_xorwow_matrix,(precalc_xorwow_offset_matrix - precalc_xorwow_matrix)
precalc_xorwow_matrix:
        /* <DEDUP_REMOVED lines=6400> */
	.type		precalc_xorwow_offset_matrix,@object
	.size		precalc_xorwow_offset_matrix,(.L_1 - precalc_xorwow_offset_matrix)
precalc_xorwow_offset_matrix:
        /* <DEDUP_REMOVED lines=6400> */
.L_1:


//--------------------- .nv.shared.reserved.0     --------------------------
	.section	.nv.shared.reserved.0,"aw",@nobits
	.weak		__nv_reservedSMEM_offset_0_alias
	.size		__nv_reservedSMEM_offset_0_alias, 0, 64
	.other		__nv_reservedSMEM_offset_0_alias,@"STO_CUDA_RESERVED_SHARED STV_DEFAULT"
__nv_reservedSMEM_offset_0_alias:
	.zero		0
	.zero		64


//--------------------- .nv.constant0._Z4fillPii  --------------------------
	.section	.nv.constant0._Z4fillPii,"a",@progbits
	.sectionflags	@""
	.align	4
.nv.constant0._Z4fillPii:
	.zero		908


//--------------------- .nv.constant0._Z14caer_caramelosPiii --------------------------
	.section	.nv.constant0._Z14caer_caramelosPiii,"a",@progbits
	.sectionflags	@""
	.align	4
.nv.constant0._Z14caer_caramelosPiii:
	.zero		912


//--------------------- .nv.constant0._Z23eliminar_iguales_juntosPiiiS_ --------------------------
	.section	.nv.constant0._Z23eliminar_iguales_juntosPiiiS_,"a",@progbits
	.sectionflags	@""
	.align	4
.nv.constant0._Z23eliminar_iguales_juntosPiiiS_:
	.zero		920


//--------------------- .nv.constant0._Z15rellenar_huecosPiiiiijP17curandStateXORWOW --------------------------
	.section	.nv.constant0._Z15rellenar_huecosPiiiiijP17curandStateXORWOW,"a",@progbits
	.sectionflags	@""
	.align	4
.nv.constant0._Z15rellenar_huecosPiiiiijP17curandStateXORWOW:
	.zero		936


//--------------------- .nv.constant0._Z13random_matrixPiiiiijP17curandStateXORWOW --------------------------
	.section	.nv.constant0._Z13random_matrixPiiiiijP17curandStateXORWOW,"a",@progbits
	.sectionflags	@""
	.align	4
.nv.constant0._Z13random_matrixPiiiiijP17curandStateXORWOW:
	.zero		936


//--------------------- SYMBOLS --------------------------

	.type		.nv.reservedSmem.offset0,@object
	.size		.nv.reservedSmem.offset0,0x4
